	.target	sm_90a

	.elftype	@"ET_EXEC"


//--------------------- .note.nv.tkinfo           --------------------------
	.section	.note.nv.tkinfo,"",@"SHT_NOTE"
	.sectionflags	@"SHF_NOTE_NV_TKINFO"
	.tkinfo
        /*0018*/ 	.word	0x00000002
        /*0030*/ 	.string	""
        /*0030*/ 	.string	"ptxas"
        /*0030*/ 	.string	"Cuda compilation tools, release 13.0, V13.0.88"
        /*0030*/ 	.string	"Build cuda_13.0.r13.0/compiler.36424714_0"
        /*0030*/ 	.string	"-v  -suppress-debug-info  -lineinfo  -arch sm_90a "



//--------------------- .note.nv.cuinfo           --------------------------
	.section	.note.nv.cuinfo,"",@"SHT_NOTE"
	.sectionflags	@"SHF_NOTE_NV_CUINFO"
        /*0018*/ 	.short	0x0002
        /*001a*/ 	.short	0x005a
        /*001c*/ 	.short	0x0082
	.zero		2


//--------------------- .nv.info                  --------------------------
	.section	.nv.info,"",@"SHT_CUDA_INFO"
	.align	4


	//----- nvinfo : EIATTR_REGCOUNT
	.align		4
        /*0000*/ 	.byte	0x04, 0x2f
        /*0002*/ 	.short	(.L_1 - .L_0)
	.align		4
.L_0:
        /*0004*/ 	.word	index@(gluon_wgmma)
        /*0008*/ 	.word	0x0000009a


	//----- nvinfo : EIATTR_FRAME_SIZE
	.align		4
.L_1:
        /*000c*/ 	.byte	0x04, 0x11
        /*000e*/ 	.short	(.L_3 - .L_2)
	.align		4
.L_2:
        /*0010*/ 	.word	index@(gluon_wgmma)
        /*0014*/ 	.word	0x00000000


	//----- nvinfo : EIATTR_MIN_STACK_SIZE
	.align		4
.L_3:
        /*0018*/ 	.byte	0x04, 0x12
        /*001a*/ 	.short	(.L_5 - .L_4)
	.align		4
.L_4:
        /*001c*/ 	.word	index@(gluon_wgmma)
        /*0020*/ 	.word	0x00000000
.L_5:


//--------------------- .nv.compat                --------------------------
	.section	.nv.compat,"",@"SHT_CUDA_COMPAT_INFO"
	.align	4
        /*0000*/ 	.byte	0x02, 0x09, 0x01, 0x00, 0x02, 0x02, 0x04, 0x00, 0x02, 0x05, 0x05, 0x00, 0x03, 0x07, 0x01, 0x01
        /*0010*/ 	.byte	0x02, 0x03, 0x03, 0x00, 0x02, 0x06, 0x01, 0x00, 0x04, 0x0b, 0x08, 0x00, 0x00, 0x00, 0x00, 0x00
        /*0020*/ 	.byte	0x00, 0x00, 0x00, 0x00


//--------------------- .nv.info.gluon_wgmma      --------------------------
	.section	.nv.info.gluon_wgmma,"",@"SHT_CUDA_INFO"
	.sectionflags	@""
	.align	4


	//----- nvinfo : EIATTR_CUDA_API_VERSION
	.align		4
        /*0000*/ 	.byte	0x04, 0x37
        /*0002*/ 	.short	(.L_7 - .L_6)
.L_6:
        /*0004*/ 	.word	0x00000082


	//----- nvinfo : EIATTR_KPARAM_INFO
	.align		4
.L_7:
        /*0008*/ 	.byte	0x04, 0x17
        /*000a*/ 	.short	(.L_9 - .L_8)
.L_8:
        /*000c*/ 	.word	0x00000000
        /*0010*/ 	.short	0x000a
        /*0012*/ 	.short	0x0048
        /*0014*/ 	.byte	0x00, 0xf4, 0x21, 0x00


	//----- nvinfo : EIATTR_KPARAM_INFO
	.align		4
.L_9:
        /*0018*/ 	.byte	0x04, 0x17
        /*001a*/ 	.short	(.L_11 - .L_10)
.L_10:
        /*001c*/ 	.word	0x00000000
        /*0020*/ 	.short	0x0009
        /*0022*/ 	.short	0x0040
        /*0024*/ 	.byte	0x00, 0xf4, 0x21, 0x00


	//----- nvinfo : EIATTR_KPARAM_INFO
	.align		4
.L_11:
        /*0028*/ 	.byte	0x04, 0x17
        /*002a*/ 	.short	(.L_13 - .L_12)
.L_12:
        /*002c*/ 	.word	0x00000000
        /*0030*/ 	.short	0x0008
        /*0032*/ 	.short	0x0038
        /*0034*/ 	.byte	0x00, 0xf0, 0x21, 0x00


	//----- nvinfo : EIATTR_KPARAM_INFO
	.align		4
.L_13:
        /*0038*/ 	.byte	0x04, 0x17
        /*003a*/ 	.short	(.L_15 - .L_14)
.L_14:
        /*003c*/ 	.word	0x00000000
        /*0040*/ 	.short	0x0007
        /*0042*/ 	.short	0x0030
        /*0044*/ 	.byte	0x00, 0xf0, 0x21, 0x00


	//----- nvinfo : EIATTR_KPARAM_INFO
	.align		4
.L_15:
        /*0048*/ 	.byte	0x04, 0x17
        /*004a*/ 	.short	(.L_17 - .L_16)
.L_16:
        /*004c*/ 	.word	0x00000000
        /*0050*/ 	.short	0x0006
        /*0052*/ 	.short	0x0028
        /*0054*/ 	.byte	0x00, 0xf0, 0x21, 0x00


	//----- nvinfo : EIATTR_KPARAM_INFO
	.align		4
.L_17:
        /*0058*/ 	.byte	0x04, 0x17
        /*005a*/ 	.short	(.L_19 - .L_18)
.L_18:
        /*005c*/ 	.word	0x00000000
        /*0060*/ 	.short	0x0005
        /*0062*/ 	.short	0x0020
        /*0064*/ 	.byte	0x00, 0xf0, 0x11, 0x00


	//----- nvinfo : EIATTR_KPARAM_INFO
	.align		4
.L_19:
        /*0068*/ 	.byte	0x04, 0x17
        /*006a*/ 	.short	(.L_21 - .L_20)
.L_20:
        /*006c*/ 	.word	0x00000000
        /*0070*/ 	.short	0x0004
        /*0072*/ 	.short	0x001c
        /*0074*/ 	.byte	0x00, 0xf0, 0x11, 0x00


	//----- nvinfo : EIATTR_KPARAM_INFO
	.align		4
.L_21:
        /*0078*/ 	.byte	0x04, 0x17
        /*007a*/ 	.short	(.L_23 - .L_22)
.L_22:
        /*007c*/ 	.word	0x00000000
        /*0080*/ 	.short	0x0003
        /*0082*/ 	.short	0x0018
        /*0084*/ 	.byte	0x00, 0xf0, 0x11, 0x00


	//----- nvinfo : EIATTR_KPARAM_INFO
	.align		4
.L_23:
        /*0088*/ 	.byte	0x04, 0x17
        /*008a*/ 	.short	(.L_25 - .L_24)
.L_24:
        /*008c*/ 	.word	0x00000000
        /*0090*/ 	.short	0x0002
        /*0092*/ 	.short	0x0010
        /*0094*/ 	.byte	0x00, 0xf4, 0x21, 0x00


	//----- nvinfo : EIATTR_KPARAM_INFO
	.align		4
.L_25:
        /*0098*/ 	.byte	0x04, 0x17
        /*009a*/ 	.short	(.L_27 - .L_26)
.L_26:
        /*009c*/ 	.word	0x00000000
        /*00a0*/ 	.short	0x0001
        /*00a2*/ 	.short	0x0008
        /*00a4*/ 	.byte	0x00, 0xf4, 0x21, 0x00


	//----- nvinfo : EIATTR_KPARAM_INFO
	.align		4
.L_27:
        /*00a8*/ 	.byte	0x04, 0x17
        /*00aa*/ 	.short	(.L_29 - .L_28)
.L_28:
        /*00ac*/ 	.word	0x00000000
        /*00b0*/ 	.short	0x0000
        /*00b2*/ 	.short	0x0000
        /*00b4*/ 	.byte	0x00, 0xf4, 0x21, 0x00


	//----- nvinfo : EIATTR_SPARSE_MMA_MASK
	.align		4
.L_29:
        /*00b8*/ 	.byte	0x03, 0x50
        /*00ba*/ 	.short	0x0000


	//----- nvinfo : EIATTR_MAXREG_COUNT
	.align		4
        /*00bc*/ 	.byte	0x03, 0x1b
        /*00be*/ 	.short	0x00ff


	//----- nvinfo : EIATTR_NUM_BARRIERS
	.align		4
        /*00c0*/ 	.byte	0x02, 0x4c
        /*00c2*/ 	.byte	0x01
	.zero		1


	//----- nvinfo : EIATTR_MERCURY_ISA_VERSION
	.align		4
        /*00c4*/ 	.byte	0x03, 0x5f
        /*00c6*/ 	.short	0x0101


	//----- nvinfo : EIATTR_INT_WARP_WIDE_INSTR_OFFSETS
	.align		4
        /*00c8*/ 	.byte	0x04, 0x31
        /*00ca*/ 	.short	(.L_31 - .L_30)


	//   ....[0]....
.L_30:
        /*00cc*/ 	.word	0x00001640


	//   ....[1]....
        /*00d0*/ 	.word	0x00001660


	//   ....[2]....
        /*00d4*/ 	.word	0x00001710


	//   ....[3]....
        /*00d8*/ 	.word	0x00001ce0


	//   ....[4]....
        /*00dc*/ 	.word	0x00001cf0


	//   ....[5]....
        /*00e0*/ 	.word	0x00001d70


	//   ....[6]....
        /*00e4*/ 	.word	0x00001d80


	//   ....[7]....
        /*00e8*/ 	.word	0x00002250


	//   ....[8]....
        /*00ec*/ 	.word	0x00002270


	//----- nvinfo : EIATTR_COOP_GROUP_MASK_REGIDS
	.align		4
.L_31:
        /*00f0*/ 	.byte	0x04, 0x29
        /*00f2*/ 	.short	(.L_33 - .L_32)


	//   ....[0]....
.L_32:
        /*00f4*/ 	.word	0xffffffff


	//   ....[1]....
        /*00f8*/ 	.word	0xffffffff


	//   ....[2]....
        /*00fc*/ 	.word	0xffffffff


	//----- nvinfo : EIATTR_COOP_GROUP_INSTR_OFFSETS
	.align		4
.L_33:
        /*0100*/ 	.byte	0x04, 0x28
        /*0102*/ 	.short	(.L_35 - .L_34)


	//   ....[0]....
.L_34:
        /*0104*/ 	.word	0x00000150


	//   ....[1]....
        /*0108*/ 	.word	0x00000700


	//   ....[2]....
        /*010c*/ 	.word	0x00000cf0


	//----- nvinfo : EIATTR_MBARRIER_INSTR_OFFSETS
	.align		4
.L_35:
        /*0110*/ 	.byte	0x04, 0x39
        /*0112*/ 	.short	(.L_37 - .L_36)


	//   ....[0]....
.L_36:
        /*0114*/ 	.word	0x00001790
        /*0118*/ 	.word	0x000000ff
        /*011c*/ 	.word	0x0000a000
        /*0120*/ 	.short	0x0100
        /*0122*/ 	.byte	0x14
	.zero		1


	//   ....[1]....
        /*0124*/ 	.word	0x000017b0
        /*0128*/ 	.word	0x000000ff
        /*012c*/ 	.word	0x0000a008
        /*0130*/ 	.short	0x0100
        /*0132*/ 	.byte	0x14
	.zero		1


	//   ....[2]....
        /*0134*/ 	.word	0x00001e40
        /*0138*/ 	.word	0x000000ff
        /*013c*/ 	.word	0x0000a000
        /*0140*/ 	.short	0x010a
        /*0142*/ 	.byte	0x15
	.zero		1


	//   ....[3]....
        /*0144*/ 	.word	0x000021d0
        /*0148*/ 	.word	0x000000ff
        /*014c*/ 	.word	0x0000a000
        /*0150*/ 	.short	0x0108
        /*0152*/ 	.byte	0x14
	.zero		1


	//   ....[4]....
        /*0154*/ 	.word	0x00002310
        /*0158*/ 	.word	0x000000ff
        /*015c*/ 	.word	0x0000a008
        /*0160*/ 	.short	0x0108
        /*0162*/ 	.byte	0x14
	.zero		1


	//   ....[5]....
        /*0164*/ 	.word	0x000027e0
        /*0168*/ 	.word	0x000000ff
        /*016c*/ 	.word	0x0000a000
        /*0170*/ 	.short	0x010a
        /*0172*/ 	.byte	0x15
	.zero		1


	//----- nvinfo : EIATTR_NUM_MBARRIERS
	.align		4
.L_37:
        /*0174*/ 	.byte	0x03, 0x38
        /*0176*/ 	.short	0x0002


	//----- nvinfo : EIATTR_EXIT_INSTR_OFFSETS
	.align		4
        /*0178*/ 	.byte	0x04, 0x1c
        /*017a*/ 	.short	(.L_39 - .L_38)


	//   ....[0]....
.L_38:
        /*017c*/ 	.word	0x000027d0


	//----- nvinfo : EIATTR_REQNTID
	.align		4
.L_39:
        /*0180*/ 	.byte	0x04, 0x10
        /*0182*/ 	.short	(.L_41 - .L_40)
.L_40:
        /*0184*/ 	.word	0x00000080
        /*0188*/ 	.word	0x00000001
        /*018c*/ 	.word	0x00000001


	//----- nvinfo : EIATTR_CRS_STACK_SIZE
	.align		4
.L_41:
        /*0190*/ 	.byte	0x04, 0x1e
        /*0192*/ 	.short	(.L_43 - .L_42)
.L_42:
        /*0194*/ 	.word	0x00000000


	//----- nvinfo : EIATTR_CBANK_PARAM_SIZE
	.align		4
.L_43:
        /*0198*/ 	.byte	0x03, 0x19
        /*019a*/ 	.short	0x0050


	//----- nvinfo : EIATTR_PARAM_CBANK
	.align		4
        /*019c*/ 	.byte	0x04, 0x0a
        /*019e*/ 	.short	(.L_45 - .L_44)
	.align		4
.L_44:
        /*01a0*/ 	.word	index@(.nv.constant0.gluon_wgmma)
        /*01a4*/ 	.short	0x0210
        /*01a6*/ 	.short	0x0050


	//----- nvinfo : EIATTR_SW_WAR
	.align		4
.L_45:
        /*01a8*/ 	.byte	0x04, 0x36
        /*01aa*/ 	.short	(.L_47 - .L_46)
.L_46:
        /*01ac*/ 	.word	0x00000008
.L_47:


//--------------------- .nv.callgraph             --------------------------
	.section	.nv.callgraph,"",@"SHT_CUDA_CALLGRAPH"
	.align	4
	.sectionentsize	8
	.align		4
        /*0000*/ 	.word	0x00000000
	.align		4
        /*0004*/ 	.word	0xffffffff
	.align		4
        /*0008*/ 	.word	0x00000000
	.align		4
        /*000c*/ 	.word	0xfffffffe
	.align		4
        /*0010*/ 	.word	0x00000000
	.align		4
        /*0014*/ 	.word	0xfffffffd
	.align		4
        /*0018*/ 	.word	0x00000000
	.align		4
        /*001c*/ 	.word	0xfffffffc


//--------------------- .text.gluon_wgmma         --------------------------
	.section	.text.gluon_wgmma,"ax",@progbits
	.align	128
        .global         gluon_wgmma
        .type           gluon_wgmma,@function
        .size           gluon_wgmma,(.L_x_52 - gluon_wgmma)
        .other          gluon_wgmma,@"STO_CUDA_ENTRY STV_DEFAULT"
gluon_wgmma:
.text.gluon_wgmma:
[----:B------:R-:W-:Y:S01]  /*0000*/  LDC R1, c[0x0][0x28] ;  /* 0x00000a00ff017b82 */ /* 0x000fe20000000800 */
[----:B------:R-:W1:Y:S07]  /*0010*/  S2R R0, SR_TID.X ;  /* 0x0000000000007919 */ /* 0x000e6e0000002100 */
[----:B------:R-:W2:Y:S01]  /*0020*/  S2UR UR4, SR_CgaCtaId ;  /* 0x00000000000479c3 */ /* 0x000ea20000008800 */
[----:B------:R-:W-:Y:S01]  /*0030*/  UMOV UR20, 0x400 ;  /* 0x0000040000147882 */ /* 0x000fe20000000000 */
[----:B------:R-:W-:Y:S01]  /*0040*/  ULDC UR6, c[0x0][0xc] ;  /* 0x0000030000067ab9 */ /* 0x000fe20000000800 */
[----:B------:R-:W-:Y:S01]  /*0050*/  ULDC.64 UR32, c[0x0][0x250] ;  /* 0x0000940000207ab9 */ /* 0x000fe20000000a00 */
[----:B------:R-:W-:Y:S04]  /*0060*/  BSSY B0, `(.L_x_0) ;  /* 0x000001f000007945 */ /* 0x000fe80003800000 */
[----:B------:R-:W3:Y:S08]  /*0070*/  LDC R6, c[0x0][0x228] ;  /* 0x00008a00ff067b82 */ /* 0x000ef00000000800 */
[----:B------:R-:W4:Y:S08]  /*0080*/  LDC R13, c[0x0][0x230] ;  /* 0x00008c00ff0d7b82 */ /* 0x000f300000000800 */
[----:B------:R-:W-:Y:S01]  /*0090*/  S2UR UR23, SR_CTAID.Y ;  /* 0x00000000001779c3 */ /* 0x000fe20000002600 */
[----:B--2---:R-:W-:-:S03]  /*00a0*/  ULEA UR20, UR4, UR20, 0x18 ;  /* 0x0000001404147291 */ /* 0x004fc6000f8ec03f */
[----:B------:R-:W-:Y:S01]  /*00b0*/  ULDC UR4, c[0x0][0x10] ;  /* 0x0000040000047ab9 */ /* 0x000fe20000000800 */
[----:B-1----:R-:W-:-:S03]  /*00c0*/  LOP3.LUT R2, R0, 0x7f, RZ, 0xc0, !PT ;  /* 0x0000007f00027812 */ /* 0x002fc600078ec0ff */
[----:B------:R-:W1:Y:S01]  /*00d0*/  S2UR UR5, SR_CTAID.Z ;  /* 0x00000000000579c3 */ /* 0x000e620000002700 */
[----:B---3--:R-:W-:Y:S01]  /*00e0*/  VIADD R6, R6, 0xffffffff ;  /* 0xffffffff06067836 */ /* 0x008fe20000000000 */
[C---:B------:R-:W-:Y:S02]  /*00f0*/  ISETP.GE.U32.AND P0, PT, R2.reuse, 0x20, PT ;  /* 0x000000200200780c */ /* 0x040fe40003f06070 */
[C---:B------:R-:W-:Y:S02]  /*0100*/  ISETP.NE.U32.AND P2, PT, R2.reuse, RZ, PT ;  /* 0x000000ff0200720c */ /* 0x040fe40003f45070 */
[----:B------:R-:W-:Y:S02]  /*0110*/  LEA R12, R2, UR20, 0x2 ;  /* 0x00000014020c7c11 */ /* 0x000fe4000f8e10ff */
[----:B------:R-:W2:Y:S01]  /*0120*/  S2UR UR34, SR_CTAID.X ;  /* 0x00000000002279c3 */ /* 0x000ea20000002500 */
[----:B----4-:R-:W-:-:S06]  /*0130*/  VIADD R9, R13, 0xffffffff ;  /* 0xffffffff0d097836 */ /* 0x010fcc0000000000 */
[----:B------:R3:W-:Y:S01]  /*0140*/  @!P0 STS [R12], RZ ;  /* 0x000000ff0c008388 */ /* 0x0007e20000000800 */
[----:B------:R-:W-:-:S03]  /*0150*/  NOP ;  /* 0x0000000000007918 */ /* 0x000fc60000000000 */
[----:B------:R3:W-:Y:S01]  /*0160*/  @!P2 STS [UR20+0x24], R6 ;  /* 0x00002406ff00a988 */ /* 0x0007e20008000814 */
[----:B-1----:R-:W-:-:S03]  /*0170*/  UIMAD UR4, UR5, UR4, UR23 ;  /* 0x00000004050472a4 */ /* 0x002fc6000f8e0217 */
[----:B------:R3:W-:Y:S01]  /*0180*/  @!P2 STS [UR20+0x20], R9 ;  /* 0x00002009ff00a988 */ /* 0x0007e20008000814 */
[----:B--2---:R-:W-:-:S04]  /*0190*/  UIMAD UR4, UR4, UR6, UR34 ;  /* 0x00000006040472a4 */ /* 0x004fc8000f8e0222 */
[----:B------:R-:W-:-:S03]  /*01a0*/  UIMAD UR5, UR4, 0x180, URZ ;  /* 0x00000180040578a4 */ /* 0x000fc6000f8e023f */
[----:B------:R-:W-:Y:S01]  /*01b0*/  UMOV UR4, URZ ;  /* 0x0000003f00047c82 */ /* 0x000fe20008000000 */
[----:B------:R-:W-:-:S04]  /*01c0*/  UIADD3 UR28, UP0, UR5, UR32, URZ ;  /* 0x00000020051c7290 */ /* 0x000fc8000ff1e03f */
[----:B------:R-:W-:Y:S01]  /*01d0*/  ULEA.HI.X.SX32 UR29, UR5, UR33, 0x1, UP0 ;  /* 0x00000021051d7291 */ /* 0x000fe200080f0e3f */
[----:B---3--:R-:W-:Y:S11]  /*01e0*/  @P2 BRA `(.L_x_1) ;  /* 0x0000000000182947 */ /* 0x008ff60003800000 */
[----:B------:R-:W1:Y:S01]  /*01f0*/  LDS R3, [UR20+0x8] ;  /* 0x00000814ff037984 */ /* 0x000e620008000800 */
[----:B------:R-:W2:Y:S01]  /*0200*/  LDC.64 R10, c[0x0][0x210] ;  /* 0x00008400ff0a7b82 */ /* 0x000ea20000000a00 */
[----:B------:R-:W-:Y:S02]  /*0210*/  IMAD.MOV.U32 R4, RZ, RZ, 0x70 ;  /* 0x00000070ff047424 */ /* 0x000fe400078e00ff */
[----:B--2---:R2:W-:Y:S03]  /*0220*/  STS.64 [UR20], R10 ;  /* 0x0000000aff007988 */ /* 0x0045e60008000a14 */
[----:B-1----:R-:W-:-:S05]  /*0230*/  LOP3.LUT R3, R3, 0x10, R4, 0xd8, !PT ;  /* 0x0000001003037812 */ /* 0x002fca00078ed804 */
[----:B------:R2:W-:Y:S02]  /*0240*/  STS [UR20+0x8], R3 ;  /* 0x00000803ff007988 */ /* 0x0005e40008000814 */
.L_x_1:
[----:B------:R-:W-:Y:S05]  /*0250*/  BSYNC B0 ;  /* 0x0000000000007941 */ /* 0x000fea0003800000 */
.L_x_0:
[----:B------:R-:W-:Y:S04]  /*0260*/  BSSY B0, `(.L_x_2) ;  /* 0x000000a000007945 */ /* 0x000fe80003800000 */
[----:B------:R-:W-:Y:S05]  /*0270*/  @P2 BRA `(.L_x_3) ;  /* 0x0000000000202947 */ /* 0x000fea0003800000 */
[----:B--2---:R-:W1:Y:S01]  /*0280*/  LDS R3, [UR20+0x34] ;  /* 0x00003414ff037984 */ /* 0x004e620008000800 */
[----:B------:R-:W-:Y:S02]  /*0290*/  IMAD.MOV.U32 R4, RZ, RZ, 0x1f000000 ;  /* 0x1f000000ff047424 */ /* 0x000fe400078e00ff */
[----:B------:R-:W-:Y:S01]  /*02a0*/  @!P2 IMAD.MOV.U32 R5, RZ, RZ, 0xff ;  /* 0x000000ffff05a424 */ /* 0x000fe200078e00ff */
[----:B------:R-:W2:Y:S02]  /*02b0*/  @!P2 LDS R8, [UR20+0x38] ;  /* 0x00003814ff08a984 */ /* 0x000ea40008000800 */
[----:B-1----:R-:W-:Y:S02]  /*02c0*/  LOP3.LUT R3, R3, 0xff000000, R4, 0xb8, !PT ;  /* 0xff00000003037812 */ /* 0x002fe400078eb804 */
[----:B--2---:R-:W-:-:S03]  /*02d0*/  @!P2 LOP3.LUT R4, R8, 0xff, R5, 0xb8, !PT ;  /* 0x000000ff0804a812 */ /* 0x004fc600078eb805 */
[----:B------:R1:W-:Y:S04]  /*02e0*/  STS [UR20+0x34], R3 ;  /* 0x00003403ff007988 */ /* 0x0003e80008000814 */
[----:B------:R1:W-:Y:S02]  /*02f0*/  @!P2 STS [UR20+0x38], R4 ;  /* 0x00003804ff00a988 */ /* 0x0003e40008000814 */
.L_x_3:
[----:B------:R-:W-:Y:S05]  /*0300*/  BSYNC B0 ;  /* 0x0000000000007941 */ /* 0x000fea0003800000 */
.L_x_2:
[----:B------:R-:W-:Y:S04]  /*0310*/  BSSY B0, `(.L_x_4) ;  /* 0x000000e000007945 */ /* 0x000fe80003800000 */
[----:B------:R-:W-:Y:S05]  /*0320*/  @P2 BRA `(.L_x_5) ;  /* 0x0000000000302947 */ /* 0x000fea0003800000 */
[----:B-1----:R-:W1:Y:S01]  /*0330*/  LDS R4, [UR20+0x34] ;  /* 0x00003414ff047984 */ /* 0x002e620008000800 */
[----:B--2---:R-:W2:Y:S03]  /*0340*/  LDC.64 R10, c[0x0][0x238] ;  /* 0x00008e00ff0a7b82 */ /* 0x004ea60000000a00 */
[----:B------:R-:W3:Y:S01]  /*0350*/  LDS R3, [UR20+0x1c] ;  /* 0x00001c14ff037984 */ /* 0x000ee20008000800 */
[C---:B--2---:R-:W-:Y:S01]  /*0360*/  SHF.L.U64.HI R8, R10.reuse, 0x1, R11 ;  /* 0x000000010a087819 */ /* 0x044fe2000001020b */
[----:B------:R-:W-:-:S03]  /*0370*/  IMAD.SHL.U32 R5, R10, 0x2, RZ ;  /* 0x000000020a057824 */ /* 0x000fc600078e00ff */
[--C-:B------:R-:W-:Y:S02]  /*0380*/  SHF.R.U32.HI R10, RZ, 0x4, R8.reuse ;  /* 0x00000004ff0a7819 */ /* 0x100fe40000011608 */
[----:B------:R-:W-:-:S05]  /*0390*/  SHF.R.U64 R5, R5, 0x4, R8 ;  /* 0x0000000405057819 */ /* 0x000fca0000001208 */
[----:B------:R4:W-:Y:S01]  /*03a0*/  STS [UR20+0xc], R5 ;  /* 0x00000c05ff007988 */ /* 0x0009e20008000814 */
[----:B-1----:R-:W-:Y:S02]  /*03b0*/  LOP3.LUT R4, R4, 0x7, RZ, 0xb8, !PT ;  /* 0x0000000704047812 */ /* 0x002fe400078eb8ff */
[----:B---3--:R-:W-:-:S03]  /*03c0*/  LOP3.LUT R3, R3, 0xf, R10, 0xb8, !PT ;  /* 0x0000000f03037812 */ /* 0x008fc600078eb80a */
[----:B------:R4:W-:Y:S04]  /*03d0*/  STS [UR20+0x34], R4 ;  /* 0x00003404ff007988 */ /* 0x0009e80008000814 */
[----:B------:R4:W-:Y:S02]  /*03e0*/  STS [UR20+0x1c], R3 ;  /* 0x00001c03ff007988 */ /* 0x0009e40008000814 */
.L_x_5:
[----:B------:R-:W-:Y:S05]  /*03f0*/  BSYNC B0 ;  /* 0x0000000000007941 */ /* 0x000fea0003800000 */
.L_x_4:
[----:B------:R-:W-:Y:S04]  /*0400*/  BSSY B1, `(.L_x_6) ;  /* 0x000001a000017945 */ /* 0x000fe80003800000 */
[----:B------:R-:W-:Y:S04]  /*0410*/  BSSY B0, `(.L_x_7) ;  /* 0x0000015000007945 */ /* 0x000fe80003800000 */
[----:B------:R-:W-:Y:S05]  /*0420*/  @P2 BRA `(.L_x_8) ;  /* 0x0000000000202947 */ /* 0x000fea0003800000 */
[----:B-12-4-:R-:W1:Y:S02]  /*0430*/  LDS R3, [UR20+0x34] ;  /* 0x00003414ff037984 */ /* 0x016e640008000800 */
[----:B-1----:R-:W-:-:S05]  /*0440*/  LOP3.LUT R3, R3, 0x38, RZ, 0xb8, !PT ;  /* 0x0000003803037812 */ /* 0x002fca00078eb8ff */
[----:B------:R1:W-:Y:S01]  /*0450*/  STS [UR20+0x34], R3 ;  /* 0x00003403ff007988 */ /* 0x0003e20008000814 */
[----:B------:R-:W-:Y:S05]  /*0460*/  @P2 BRA `(.L_x_9) ;  /* 0x0000000000202947 */ /* 0x000fea0003800000 */
[----:B-1----:R-:W1:Y:S01]  /*0470*/  LDS R3, [UR20+0x8] ;  /* 0x00000814ff037984 */ /* 0x002e620008000800 */
[----:B------:R-:W-:-:S05]  /*0480*/  IMAD.MOV.U32 R4, RZ, RZ, 0x780 ;  /* 0x00000780ff047424 */ /* 0x000fca00078e00ff */
[----:B-1----:R-:W-:-:S05]  /*0490*/  LOP3.LUT R3, R3, 0x500, R4, 0xd8, !PT ;  /* 0x0000050003037812 */ /* 0x002fca00078ed804 */
[----:B------:R3:W-:Y:S02]  /*04a0*/  STS [UR20+0x8], R3 ;  /* 0x00000803ff007988 */ /* 0x0007e40008000814 */
.L_x_8:
[----:B------:R-:W-:Y:S05]  /*04b0*/  @P2 BRA `(.L_x_10) ;  /* 0x0000000000282947 */ /* 0x000fea0003800000 */
[----:B-1234-:R-:W1:Y:S02]  /*04c0*/  LDS R3, [UR20+0x8] ;  /* 0x00000814ff037984 */ /* 0x01ee640008000800 */
[----:B-1----:R-:W-:-:S05]  /*04d0*/  LOP3.LUT R3, R3, 0x1800, RZ, 0xb8, !PT ;  /* 0x0000180003037812 */ /* 0x002fca00078eb8ff */
[----:B------:R2:W-:Y:S02]  /*04e0*/  STS [UR20+0x8], R3 ;  /* 0x00000803ff007988 */ /* 0x0005e40008000814 */
.L_x_9:
[----:B------:R-:W-:Y:S05]  /*04f0*/  @P2 BREAK B0 ;  /* 0x0000000000002942 */ /* 0x000fea0003800000 */
[----:B------:R-:W-:Y:S05]  /*0500*/  @P2 BRA `(.L_x_11) ;  /* 0x0000000000242947 */ /* 0x000fea0003800000 */
[----:B------:R-:W3:Y:S01]  /*0510*/  LDS R4, [UR20+0x8] ;  /* 0x00000814ff047984 */ /* 0x000ee20008000800 */
[----:B-12---:R-:W-:-:S05]  /*0520*/  IMAD.MOV.U32 R3, RZ, RZ, 0x6000 ;  /* 0x00006000ff037424 */ /* 0x006fca00078e00ff */
[----:B---3--:R-:W-:-:S04]  /*0530*/  LOP3.LUT R3, R4, 0x4000, R3, 0xd8, !PT ;  /* 0x0000400004037812 */ /* 0x008fc800078ed803 */
[----:B------:R-:W-:-:S05]  /*0540*/  LOP3.LUT R3, R3, 0x400000, RZ, 0xb8, !PT ;  /* 0x0040000003037812 */ /* 0x000fca00078eb8ff */
[----:B------:R5:W-:Y:S02]  /*0550*/  STS [UR20+0x8], R3 ;  /* 0x00000803ff007988 */ /* 0x000be40008000814 */
.L_x_10:
[----:B------:R-:W-:Y:S05]  /*0560*/  BSYNC B0 ;  /* 0x0000000000007941 */ /* 0x000fea0003800000 */
.L_x_7:
[----:B-12345:R-:W1:Y:S02]  /*0570*/  @!P2 LDS R3, [UR20+0x8] ;  /* 0x00000814ff03a984 */ /* 0x03ee640008000800 */
[----:B-1----:R-:W-:-:S05]  /*0580*/  @!P2 LOP3.LUT R3, R3, 0x8000, RZ, 0xb8, !PT ;  /* 0x000080000303a812 */ /* 0x002fca00078eb8ff */
[----:B------:R3:W-:Y:S02]  /*0590*/  @!P2 STS [UR20+0x8], R3 ;  /* 0x00000803ff00a988 */ /* 0x0007e40008000814 */
.L_x_11:
[----:B------:R-:W-:Y:S05]  /*05a0*/  BSYNC B1 ;  /* 0x0000000000017941 */ /* 0x000fea0003800000 */
.L_x_6:
[----:B------:R-:W-:Y:S05]  /*05b0*/  WARPSYNC.ALL ;  /* 0x0000000000007948 */ /* 0x000fea0003800000 */
[----:B------:R-:W-:Y:S05]  /*05c0*/  @P0 BRA `(.L_x_12) ;  /* 0x0000000000280947 */ /* 0x000fea0003800000 */
[----:B-123--:R-:W1:Y:S01]  /*05d0*/  S2R R3, SR_LANEID ;  /* 0x0000000000037919 */ /* 0x00ee620000000000 */
[----:B------:R-:W-:Y:S05]  /*05e0*/  WARPSYNC.ALL ;  /* 0x0000000000007948 */ /* 0x000fea0003800000 */
[----:B-1----:R-:W-:-:S05]  /*05f0*/  IMAD.SHL.U32 R3, R3, 0x4, RZ ;  /* 0x0000000403037824 */ /* 0x002fca00078e00ff */
[----:B------:R-:W1:Y:S01]  /*0600*/  LDS R7, [R3+UR20] ;  /* 0x0000001403077984 */ /* 0x000e620008000800 */
[----:B------:R-:W-:-:S05]  /*0610*/  IADD3 R4, P1, R3, UR28, RZ ;  /* 0x0000001c03047c10 */ /* 0x000fca000ff3e0ff */
[----:B------:R-:W-:-:S05]  /*0620*/  IMAD.X R5, RZ, RZ, UR29, P1 ;  /* 0x0000001dff057e24 */ /* 0x000fca00088e06ff */
[----:B-1----:R4:W5:Y:S01]  /*0630*/  ATOMG.E.EXCH.STRONG.GPU PT, RZ, [R4], R7 ;  /* 0x0000000704ff73a8 */ /* 0x00296200041ee100 */
[----:B------:R-:W-:-:S04]  /*0640*/  DEPBAR {5,4,3,2,1,0} ;  /* 0x0000003f0000791a */ /* 0x000fc80000000000 */
[----:B------:R4:W-:Y:S01]  /*0650*/  UTMACCTL.IV [UR28] ;  /* 0x000000001c0079b9 */ /* 0x0009e20008000000 */
[----:B------:R-:W-:Y:S01]  /*0660*/  NOP ;  /* 0x0000000000007918 */ /* 0x000fe20000000000 */
.L_x_12:
[----:B------:R-:W-:Y:S05]  /*0670*/  @P0 BRA `(.L_x_13) ;  /* 0x00000000000c0947 */ /* 0x000fea0003800000 */
[----:B------:R0:W-:Y:S01]  /*0680*/  UTMACMDFLUSH ;  /* 0x00000000000079b7 */ /* 0x0001e20000000000 */
[----:B------:R-:W-:Y:S05]  /*0690*/  @P0 BRA `(.L_x_13) ;  /* 0x0000000000040947 */ /* 0x000fea0003800000 */
[----:B------:R-:W-:-:S04]  /*06a0*/  DEPBAR.LE SB0, 0x0 ;  /* 0x000080000000791a */ /* 0x000fc80000000000 */
.L_x_13:
[----:B------:R-:W-:Y:S05]  /*06b0*/  WARPSYNC.ALL ;  /* 0x0000000000007948 */ /* 0x000fea0003800000 */
[----:B-----5:R-:W-:Y:S06]  /*06c0*/  BAR.SYNC.DEFER_BLOCKING 0x0 ;  /* 0x0000000000007b1d */ /* 0x020fec0000010000 */
[----:B------:R-:W-:Y:S02]  /*06d0*/  BSSY B1, `(.L_x_14) ;  /* 0x000000b000017945 */ /* 0x000fe40003800000 */
[----:B------:R-:W-:Y:S06]  /*06e0*/  BAR.SYNC.DEFER_BLOCKING 0x0 ;  /* 0x0000000000007b1d */ /* 0x000fec0000010000 */
[----:B------:R5:W-:Y:S01]  /*06f0*/  @!P0 STS [R12], RZ ;  /* 0x000000ff0c008388 */ /* 0x000be20000000800 */
[----:B------:R-:W-:Y:S01]  /*0700*/  NOP ;  /* 0x0000000000007918 */ /* 0x000fe20000000000 */
[----:B------:R-:W-:Y:S05]  /*0710*/  @P2 BRA `(.L_x_15) ;  /* 0x0000000000182947 */ /* 0x000fea0003800000 */
[----:B-123--:R-:W1:Y:S01]  /*0720*/  LDS R3, [UR20+0x8] ;  /* 0x00000814ff037984 */ /* 0x00ee620008000800 */
[----:B------:R-:W2:Y:S01]  /*0730*/  LDC.64 R10, c[0x0][0x218] ;  /* 0x00008600ff0a7b82 */ /* 0x000ea20000000a00 */
[----:B----4-:R-:W-:Y:S02]  /*0740*/  IMAD.MOV.U32 R4, RZ, RZ, 0x70 ;  /* 0x00000070ff047424 */ /* 0x010fe400078e00ff */
[----:B--2---:R2:W-:Y:S03]  /*0750*/  STS.64 [UR20], R10 ;  /* 0x0000000aff007988 */ /* 0x0045e60008000a14 */
[----:B-1----:R-:W-:-:S05]  /*0760*/  LOP3.LUT R3, R3, 0x10, R4, 0xd8, !PT ;  /* 0x0000001003037812 */ /* 0x002fca00078ed804 */
[----:B------:R2:W-:Y:S02]  /*0770*/  STS [UR20+0x8], R3 ;  /* 0x00000803ff007988 */ /* 0x0005e40008000814 */
.L_x_15:
[----:B----4-:R-:W-:Y:S05]  /*0780*/  BSYNC B1 ;  /* 0x0000000000017941 */ /* 0x010fea0003800000 */
.L_x_14:
[----:B------:R-:W-:Y:S04]  /*0790*/  BSSY B2, `(.L_x_16) ;  /* 0x000000f000027945 */ /* 0x000fe80003800000 */
[----:B------:R-:W-:Y:S04]  /*07a0*/  BSSY B1, `(.L_x_17) ;  /* 0x000000c000017945 */ /* 0x000fe80003800000 */
[----:B------:R-:W-:Y:S05]  /*07b0*/  @P2 BRA `(.L_x_18) ;  /* 0x0000000000282947 */ /* 0x000fea0003800000 */
[----:B-123--:R-:W1:Y:S01]  /*07c0*/  LDS R3, [UR20+0x34] ;  /* 0x00003414ff037984 */ /* 0x00ee620008000800 */
[----:B------:R-:W-:Y:S01]  /*07d0*/  IMAD.MOV.U32 R4, RZ, RZ, 0x1f000000 ;  /* 0x1f000000ff047424 */ /* 0x000fe200078e00ff */
[----:B------:R-:W-:Y:S05]  /*07e0*/  @P2 BREAK B1 ;  /* 0x0000000000012942 */ /* 0x000fea0003800000 */
[----:B-1----:R-:W-:-:S05]  /*07f0*/  LOP3.LUT R3, R3, 0xff000000, R4, 0xb8, !PT ;  /* 0xff00000003037812 */ /* 0x002fca00078eb804 */
[----:B------:R1:W-:Y:S01]  /*0800*/  STS [UR20+0x34], R3 ;  /* 0x00003403ff007988 */ /* 0x0003e20008000814 */
[----:B------:R-:W-:Y:S05]  /*0810*/  @P2 BRA `(.L_x_19) ;  /* 0x0000000000182947 */ /* 0x000fea0003800000 */
[----:B------:R-:W2:Y:S01]  /*0820*/  LDS R4, [UR20+0x38] ;  /* 0x00003814ff047984 */ /* 0x000ea20008000800 */
[----:B-1----:R-:W-:-:S05]  /*0830*/  IMAD.MOV.U32 R3, RZ, RZ, 0x3f ;  /* 0x0000003fff037424 */ /* 0x002fca00078e00ff */
[----:B--2---:R-:W-:-:S05]  /*0840*/  LOP3.LUT R3, R4, 0xff, R3, 0xb8, !PT ;  /* 0x000000ff04037812 */ /* 0x004fca00078eb803 */
[----:B------:R4:W-:Y:S02]  /*0850*/  STS [UR20+0x38], R3 ;  /* 0x00003803ff007988 */ /* 0x0009e40008000814 */
.L_x_18:
[----:B------:R-:W-:Y:S05]  /*0860*/  BSYNC B1 ;  /* 0x0000000000017941 */ /* 0x000fea0003800000 */
.L_x_17:
[----:B------:R1:W-:Y:S02]  /*0870*/  @!P2 STS [UR20+0x20], R9 ;  /* 0x00002009ff00a988 */ /* 0x0003e40008000814 */
.L_x_19:
[----:B------:R-:W-:Y:S05]  /*0880*/  BSYNC B2 ;  /* 0x0000000000027941 */ /* 0x000fea0003800000 */
.L_x_16:
[----:B------:R-:W-:Y:S05]  /*0890*/  WARPSYNC.ALL ;  /* 0x0000000000007948 */ /* 0x000fea0003800000 */
[----:B-1234-:R-:W1:Y:S01]  /*08a0*/  LDC R3, c[0x0][0x22c] ;  /* 0x00008b00ff037b82 */ /* 0x01ee620000000800 */
[----:B------:R-:W-:Y:S01]  /*08b0*/  BSSY B2, `(.L_x_20) ;  /* 0x0000010000027945 */ /* 0x000fe20003800000 */
[----:B-1----:R-:W-:-:S05]  /*08c0*/  VIADD R3, R3, 0xffffffff ;  /* 0xffffffff03037836 */ /* 0x002fca0000000000 */
[----:B------:R1:W-:Y:S01]  /*08d0*/  @!P2 STS [UR20+0x24], R3 ;  /* 0x00002403ff00a988 */ /* 0x0003e20008000814 */
[----:B------:R-:W-:Y:S05]  /*08e0*/  @P2 BRA `(.L_x_21) ;  /* 0x0000000000302947 */ /* 0x000fea0003800000 */
[----:B------:R-:W2:Y:S01]  /*08f0*/  LDS R5, [UR20+0x34] ;  /* 0x00003414ff057984 */ /* 0x000ea20008000800 */
[----:B------:R-:W3:Y:S03]  /*0900*/  LDC.64 R10, c[0x0][0x240] ;  /* 0x00009000ff0a7b82 */ /* 0x000ee60000000a00 */
[----:B------:R-:W4:Y:S01]  /*0910*/  LDS R4, [UR20+0x1c] ;  /* 0x00001c14ff047984 */ /* 0x000f220008000800 */
[C---:B---3--:R-:W-:Y:S01]  /*0920*/  SHF.L.U64.HI R8, R10.reuse, 0x1, R11 ;  /* 0x000000010a087819 */ /* 0x048fe2000001020b */
[----:B------:R-:W-:-:S03]  /*0930*/  IMAD.SHL.U32 R7, R10, 0x2, RZ ;  /* 0x000000020a077824 */ /* 0x000fc600078e00ff */
[--C-:B------:R-:W-:Y:S02]  /*0940*/  SHF.R.U32.HI R9, RZ, 0x4, R8.reuse ;  /* 0x00000004ff097819 */ /* 0x100fe40000011608 */
[----:B------:R-:W-:-:S05]  /*0950*/  SHF.R.U64 R7, R7, 0x4, R8 ;  /* 0x0000000407077819 */ /* 0x000fca0000001208 */
[----:B------:R3:W-:Y:S01]  /*0960*/  STS [UR20+0xc], R7 ;  /* 0x00000c07ff007988 */ /* 0x0007e20008000814 */
[----:B--2---:R-:W-:Y:S02]  /*0970*/  LOP3.LUT R5, R5, 0x7, RZ, 0xb8, !PT ;  /* 0x0000000705057812 */ /* 0x004fe400078eb8ff */
[----:B----4-:R-:W-:-:S03]  /*0980*/  LOP3.LUT R4, R4, 0xf, R9, 0xb8, !PT ;  /* 0x0000000f04047812 */ /* 0x010fc600078eb809 */
[----:B------:R3:W-:Y:S04]  /*0990*/  STS [UR20+0x34], R5 ;  /* 0x00003405ff007988 */ /* 0x0007e80008000814 */
[----:B------:R3:W-:Y:S02]  /*09a0*/  STS [UR20+0x1c], R4 ;  /* 0x00001c04ff007988 */ /* 0x0007e40008000814 */
.L_x_21:
[----:B------:R-:W-:Y:S05]  /*09b0*/  BSYNC B2 ;  /* 0x0000000000027941 */ /* 0x000fea0003800000 */
.L_x_20:
[----:B------:R-:W-:Y:S04]  /*09c0*/  BSSY B3, `(.L_x_22) ;  /* 0x000001a000037945 */ /* 0x000fe80003800000 */
[----:B------:R-:W-:Y:S04]  /*09d0*/  BSSY B2, `(.L_x_23) ;  /* 0x0000015000027945 */ /* 0x000fe80003800000 */
[----:B------:R-:W-:Y:S05]  /*09e0*/  @P2 BRA `(.L_x_24) ;  /* 0x0000000000202947 */ /* 0x000fea0003800000 */
[----:B---3--:R-:W2:Y:S02]  /*09f0*/  LDS R4, [UR20+0x34] ;  /* 0x00003414ff047984 */ /* 0x008ea40008000800 */
[----:B--2---:R-:W-:-:S05]  /*0a00*/  LOP3.LUT R4, R4, 0x38, RZ, 0xb8, !PT ;  /* 0x0000003804047812 */ /* 0x004fca00078eb8ff */
[----:B------:R2:W-:Y:S01]  /*0a10*/  STS [UR20+0x34], R4 ;  /* 0x00003404ff007988 */ /* 0x0005e20008000814 */
[----:B------:R-:W-:Y:S05]  /*0a20*/  @P2 BRA `(.L_x_25) ;  /* 0x0000000000202947 */ /* 0x000fea0003800000 */
[----:B--2---:R-:W2:Y:S01]  /*0a30*/  LDS R4, [UR20+0x8] ;  /* 0x00000814ff047984 */ /* 0x004ea20008000800 */
[----:B------:R-:W-:-:S05]  /*0a40*/  IMAD.MOV.U32 R5, RZ, RZ, 0x780 ;  /* 0x00000780ff057424 */ /* 0x000fca00078e00ff */
[----:B--2---:R-:W-:-:S05]  /*0a50*/  LOP3.LUT R4, R4, 0x500, R5, 0xd8, !PT ;  /* 0x0000050004047812 */ /* 0x004fca00078ed805 */
[----:B------:R2:W-:Y:S02]  /*0a60*/  STS [UR20+0x8], R4 ;  /* 0x00000804ff007988 */ /* 0x0005e40008000814 */
.L_x_24:
[----:B------:R-:W-:Y:S05]  /*0a70*/  @P2 BRA `(.L_x_26) ;  /* 0x0000000000282947 */ /* 0x000fea0003800000 */
[----:B--23--:R-:W2:Y:S02]  /*0a80*/  LDS R4, [UR20+0x8] ;  /* 0x00000814ff047984 */ /* 0x00cea40008000800 */
[----:B--2---:R-:W-:-:S05]  /*0a90*/  LOP3.LUT R4, R4, 0x1800, RZ, 0xb8, !PT ;  /* 0x0000180004047812 */ /* 0x004fca00078eb8ff */
[----:B------:R3:W-:Y:S02]  /*0aa0*/  STS [UR20+0x8], R4 ;  /* 0x00000804ff007988 */ /* 0x0007e40008000814 */
.L_x_25:
[----:B------:R-:W-:Y:S05]  /*0ab0*/  @P2 BREAK B2 ;  /* 0x0000000000022942 */ /* 0x000fea0003800000 */
[----:B------:R-:W-:Y:S05]  /*0ac0*/  @P2 BRA `(.L_x_27) ;  /* 0x0000000000242947 */ /* 0x000fea0003800000 */
[----:B--23--:R-:W2:Y:S01]  /*0ad0*/  LDS R4, [UR20+0x8] ;  /* 0x00000814ff047984 */ /* 0x00cea20008000800 */
[----:B------:R-:W-:-:S05]  /*0ae0*/  IMAD.MOV.U32 R5, RZ, RZ, 0x6000 ;  /* 0x00006000ff057424 */ /* 0x000fca00078e00ff */
[----:B--2---:R-:W-:-:S04]  /*0af0*/  LOP3.LUT R4, R4, 0x4000, R5, 0xd8, !PT ;  /* 0x0000400004047812 */ /* 0x004fc800078ed805 */
[----:B------:R-:W-:-:S05]  /*0b00*/  LOP3.LUT R4, R4, 0x400000, RZ, 0xb8, !PT ;  /* 0x0040000004047812 */ /* 0x000fca00078eb8ff */
[----:B------:R4:W-:Y:S02]  /*0b10*/  STS [UR20+0x8], R4 ;  /* 0x00000804ff007988 */ /* 0x0009e40008000814 */
.L_x_26:
[----:B------:R-:W-:Y:S05]  /*0b20*/  BSYNC B2 ;  /* 0x0000000000027941 */ /* 0x000fea0003800000 */
.L_x_23:
[----:B--234-:R-:W2:Y:S02]  /*0b30*/  @!P2 LDS R4, [UR20+0x8] ;  /* 0x00000814ff04a984 */ /* 0x01cea40008000800 */
[----:B--2---:R-:W-:-:S05]  /*0b40*/  @!P2 LOP3.LUT R4, R4, 0x8000, RZ, 0xb8, !PT ;  /* 0x000080000404a812 */ /* 0x004fca00078eb8ff */
[----:B------:R4:W-:Y:S02]  /*0b50*/  @!P2 STS [UR20+0x8], R4 ;  /* 0x00000804ff00a988 */ /* 0x0009e40008000814 */
.L_x_27:
[----:B------:R-:W-:Y:S05]  /*0b60*/  BSYNC B3 ;  /* 0x0000000000037941 */ /* 0x000fea0003800000 */
.L_x_22:
[----:B------:R-:W-:Y:S05]  /*0b70*/  WARPSYNC.ALL ;  /* 0x0000000000007948 */ /* 0x000fea0003800000 */
[----:B------:R-:W-:-:S04]  /*0b80*/  UIADD3 UR31, UR5, 0x80, URZ ;  /* 0x00000080051f7890 */ /* 0x000fc8000fffe03f */
[----:B------:R-:W-:-:S04]  /*0b90*/  UIADD3 UR30, UP0, UR31, UR32, URZ ;  /* 0x000000201f1e7290 */ /* 0x000fc8000ff1e03f */
[----:B------:R-:W-:Y:S01]  /*0ba0*/  ULEA.HI.X.SX32 UR31, UR31, UR33, 0x1, UP0 ;  /* 0x000000211f1f7291 */ /* 0x000fe200080f0e3f */
[----:B------:R-:W-:Y:S11]  /*0bb0*/  @P0 BRA `(.L_x_28) ;  /* 0x0000000000280947 */ /* 0x000ff60003800000 */
[----:B--234-:R-:W2:Y:S01]  /*0bc0*/  S2R R4, SR_LANEID ;  /* 0x0000000000047919 */ /* 0x01cea20000000000 */
[----:B------:R-:W-:Y:S05]  /*0bd0*/  WARPSYNC.ALL ;  /* 0x0000000000007948 */ /* 0x000fea0003800000 */
[----:B--2---:R-:W-:-:S05]  /*0be0*/  IMAD.SHL.U32 R8, R4, 0x4, RZ ;  /* 0x0000000404087824 */ /* 0x004fca00078e00ff */
[----:B------:R-:W2:Y:S01]  /*0bf0*/  LDS R7, [R8+UR20] ;  /* 0x0000001408077984 */ /* 0x000ea20008000800 */
[----:B------:R-:W-:-:S05]  /*0c00*/  IADD3 R4, P1, R8, UR30, RZ ;  /* 0x0000001e08047c10 */ /* 0x000fca000ff3e0ff */
[----:B------:R-:W-:-:S05]  /*0c10*/  IMAD.X R5, RZ, RZ, UR31, P1 ;  /* 0x0000001fff057e24 */ /* 0x000fca00088e06ff */
[----:B--2---:R2:W3:Y:S01]  /*0c20*/  ATOMG.E.EXCH.STRONG.GPU PT, RZ, [R4], R7 ;  /* 0x0000000704ff73a8 */ /* 0x0044e200041ee100 */
[----:B------:R-:W-:-:S04]  /*0c30*/  DEPBAR {5,4,3,2,1,0} ;  /* 0x0000003f0000791a */ /* 0x000fc80000000000 */
[----:B------:R2:W-:Y:S01]  /*0c40*/  UTMACCTL.IV [UR30] ;  /* 0x000000001e0079b9 */ /* 0x0005e20008000000 */
[----:B------:R-:W-:Y:S01]  /*0c50*/  NOP ;  /* 0x0000000000007918 */ /* 0x000fe20000000000 */
.L_x_28:
[----:B------:R-:W-:Y:S05]  /*0c60*/  @P0 BRA `(.L_x_29) ;  /* 0x00000000000c0947 */ /* 0x000fea0003800000 */
[----:B------:R0:W-:Y:S01]  /*0c70*/  UTMACMDFLUSH ;  /* 0x00000000000079b7 */ /* 0x0001e20000000000 */
[----:B------:R-:W-:Y:S05]  /*0c80*/  @P0 BRA `(.L_x_29) ;  /* 0x0000000000040947 */ /* 0x000fea0003800000 */
[----:B------:R-:W-:-:S04]  /*0c90*/  DEPBAR.LE SB0, 0x0 ;  /* 0x000080000000791a */ /* 0x000fc80000000000 */
.L_x_29:
[----:B------:R-:W-:Y:S05]  /*0ca0*/  WARPSYNC.ALL ;  /* 0x0000000000007948 */ /* 0x000fea0003800000 */
[----:B---3--:R-:W-:Y:S06]  /*0cb0*/  BAR.SYNC.DEFER_BLOCKING 0x0 ;  /* 0x0000000000007b1d */ /* 0x008fec0000010000 */
[----:B------:R-:W-:Y:S02]  /*0cc0*/  BSSY B3, `(.L_x_30) ;  /* 0x000000b000037945 */ /* 0x000fe40003800000 */
[----:B------:R-:W-:Y:S06]  /*0cd0*/  BAR.SYNC.DEFER_BLOCKING 0x0 ;  /* 0x0000000000007b1d */ /* 0x000fec0000010000 */
[----:B------:R3:W-:Y:S01]  /*0ce0*/  @!P0 STS [R12], RZ ;  /* 0x000000ff0c008388 */ /* 0x0007e20000000800 */
[----:B------:R-:W-:Y:S01]  /*0cf0*/  NOP ;  /* 0x0000000000007918 */ /* 0x000fe20000000000 */
[----:B------:R-:W-:Y:S05]  /*0d00*/  @P2 BRA `(.L_x_31) ;  /* 0x0000000000182947 */ /* 0x000fea0003800000 */
[----:B--2-4-:R-:W2:Y:S01]  /*0d10*/  LDS R4, [UR20+0x8] ;  /* 0x00000814ff047984 */ /* 0x014ea20008000800 */
[----:B------:R-:W4:Y:S01]  /*0d20*/  LDC.64 R8, c[0x0][0x220] ;  /* 0x00008800ff087b82 */ /* 0x000f220000000a00 */
[----:B------:R-:W-:Y:S02]  /*0d30*/  IMAD.MOV.U32 R5, RZ, RZ, 0x70 ;  /* 0x00000070ff057424 */ /* 0x000fe400078e00ff */
[----:B----4-:R4:W-:Y:S03]  /*0d40*/  STS.64 [UR20], R8 ;  /* 0x00000008ff007988 */ /* 0x0109e60008000a14 */
[----:B--2---:R-:W-:-:S05]  /*0d50*/  LOP3.LUT R4, R4, 0x10, R5, 0xd8, !PT ;  /* 0x0000001004047812 */ /* 0x004fca00078ed805 */
[----:B------:R4:W-:Y:S02]  /*0d60*/  STS [UR20+0x8], R4 ;  /* 0x00000804ff007988 */ /* 0x0009e40008000814 */
.L_x_31:
[----:B--2---:R-:W-:Y:S05]  /*0d70*/  BSYNC B3 ;  /* 0x0000000000037941 */ /* 0x004fea0003800000 */
.L_x_30:
[----:B------:R-:W-:Y:S04]  /*0d80*/  BSSY B4, `(.L_x_32) ;  /* 0x0000011000047945 */ /* 0x000fe80003800000 */
[----:B------:R-:W-:Y:S04]  /*0d90*/  BSSY B3, `(.L_x_33) ;  /* 0x000000e000037945 */ /* 0x000fe80003800000 */
[----:B------:R-:W-:Y:S05]  /*0da0*/  @P2 BRA `(.L_x_34) ;  /* 0x0000000000242947 */ /* 0x000fea0003800000 */
[----:B----4-:R-:W2:Y:S01]  /*0db0*/  LDS R4, [UR20+0x34] ;  /* 0x00003414ff047984 */ /* 0x010ea20008000800 */
[----:B------:R-:W-:-:S05]  /*0dc0*/  IMAD.MOV.U32 R5, RZ, RZ, 0x3f000000 ;  /* 0x3f000000ff057424 */ /* 0x000fca00078e00ff */
[----:B--2---:R-:W-:-:S05]  /*0dd0*/  LOP3.LUT R4, R4, 0xff000000, R5, 0xb8, !PT ;  /* 0xff00000004047812 */ /* 0x004fca00078eb805 */
[----:B------:R2:W-:Y:S01]  /*0de0*/  STS [UR20+0x34], R4 ;  /* 0x00003404ff007988 */ /* 0x0005e20008000814 */
[----:B------:R-:W-:Y:S05]  /*0df0*/  @P2 BRA `(.L_x_35) ;  /* 0x00000000001c2947 */ /* 0x000fea0003800000 */
[----:B--2---:R-:W2:Y:S01]  /*0e00*/  LDS R4, [UR20+0x38] ;  /* 0x00003814ff047984 */ /* 0x004ea20008000800 */
[----:B------:R-:W-:-:S05]  /*0e10*/  IMAD.MOV.U32 R5, RZ, RZ, 0xff ;  /* 0x000000ffff057424 */ /* 0x000fca00078e00ff */
[----:B--2---:R-:W-:-:S05]  /*0e20*/  LOP3.LUT R4, R4, 0xff, R5, 0xb8, !PT ;  /* 0x000000ff04047812 */ /* 0x004fca00078eb805 */
[----:B------:R2:W-:Y:S02]  /*0e30*/  STS [UR20+0x38], R4 ;  /* 0x00003804ff007988 */ /* 0x0005e40008000814 */
.L_x_34:
[----:B------:R-:W-:Y:S05]  /*0e40*/  @P2 BREAK B3 ;  /* 0x0000000000032942 */ /* 0x000fea0003800000 */
[----:B------:R-:W-:Y:S05]  /*0e50*/  @P2 BRA `(.L_x_36) ;  /* 0x00000000000c2947 */ /* 0x000fea0003800000 */
[----:B------:R1:W-:Y:S02]  /*0e60*/  STS [UR20+0x20], R3 ;  /* 0x00002003ff007988 */ /* 0x0003e40008000814 */
.L_x_35:
[----:B------:R-:W-:Y:S05]  /*0e70*/  BSYNC B3 ;  /* 0x0000000000037941 */ /* 0x000fea0003800000 */
.L_x_33:
[----:B------:R1:W-:Y:S02]  /*0e80*/  @!P2 STS [UR20+0x24], R6 ;  /* 0x00002406ff00a988 */ /* 0x0003e40008000814 */
.L_x_36:
[----:B------:R-:W-:Y:S05]  /*0e90*/  BSYNC B4 ;  /* 0x0000000000047941 */ /* 0x000fea0003800000 */
.L_x_32:
[----:B------:R-:W-:Y:S05]  /*0ea0*/  WARPSYNC.ALL ;  /* 0x0000000000007948 */ /* 0x000fea0003800000 */
[----:B------:R-:W-:Y:S04]  /*0eb0*/  BSSY B4, `(.L_x_37) ;  /* 0x000000e000047945 */ /* 0x000fe80003800000 */
[----:B------:R-:W-:Y:S05]  /*0ec0*/  @P2 BRA `(.L_x_38) ;  /* 0x0000000000302947 */ /* 0x000fea0003800000 */
[----:B--2-4-:R-:W2:Y:S01]  /*0ed0*/  LDS R4, [UR20+0x34] ;  /* 0x00003414ff047984 */ /* 0x014ea20008000800 */
[----:B------:R-:W4:Y:S03]  /*0ee0*/  LDC.64 R8, c[0x0][0x248] ;  /* 0x00009200ff087b82 */ /* 0x000f260000000a00 */
[----:B-1----:R-:W1:Y:S01]  /*0ef0*/  LDS R3, [UR20+0x1c] ;  /* 0x00001c14ff037984 */ /* 0x002e620008000800 */
[C---:B----4-:R-:W-:Y:S01]  /*0f00*/  SHF.L.U64.HI R6, R8.reuse, 0x1, R9 ;  /* 0x0000000108067819 */ /* 0x050fe20000010209 */
[----:B------:R-:W-:-:S03]  /*0f10*/  IMAD.SHL.U32 R5, R8, 0x2, RZ ;  /* 0x0000000208057824 */ /* 0x000fc600078e00ff */
[--C-:B------:R-:W-:Y:S02]  /*0f20*/  SHF.R.U32.HI R8, RZ, 0x4, R6.reuse ;  /* 0x00000004ff087819 */ /* 0x100fe40000011606 */
[----:B------:R-:W-:-:S05]  /*0f30*/  SHF.R.U64 R5, R5, 0x4, R6 ;  /* 0x0000000405057819 */ /* 0x000fca0000001206 */
[----:B------:R4:W-:Y:S01]  /*0f40*/  STS [UR20+0xc], R5 ;  /* 0x00000c05ff007988 */ /* 0x0009e20008000814 */
[----:B--2---:R-:W-:Y:S02]  /*0f50*/  LOP3.LUT R4, R4, 0x7, RZ, 0xb8, !PT ;  /* 0x0000000704047812 */ /* 0x004fe400078eb8ff */
[----:B-1----:R-:W-:-:S03]  /*0f60*/  LOP3.LUT R3, R3, 0xf, R8, 0xb8, !PT ;  /* 0x0000000f03037812 */ /* 0x002fc600078eb808 */
[----:B------:R4:W-:Y:S04]  /*0f70*/  STS [UR20+0x34], R4 ;  /* 0x00003404ff007988 */ /* 0x0009e80008000814 */
[----:B------:R4:W-:Y:S02]  /*0f80*/  STS [UR20+0x1c], R3 ;  /* 0x00001c03ff007988 */ /* 0x0009e40008000814 */
.L_x_38:
[----:B------:R-:W-:Y:S05]  /*0f90*/  BSYNC B4 ;  /* 0x0000000000047941 */ /* 0x000fea0003800000 */
.L_x_37:
[----:B------:R-:W-:Y:S04]  /*0fa0*/  BSSY B4, `(.L_x_39) ;  /* 0x000001a000047945 */ /* 0x000fe80003800000 */
[----:B------:R-:W-:Y:S04]  /*0fb0*/  BSSY B5, `(.L_x_40) ;  /* 0x0000015000057945 */ /* 0x000fe80003800000 */
[----:B------:R-:W-:Y:S05]  /*0fc0*/  @P2 BRA `(.L_x_41) ;  /* 0x0000000000202947 */ /* 0x000fea0003800000 */
[----:B-1--4-:R-:W1:Y:S02]  /*0fd0*/  LDS R3, [UR20+0x34] ;  /* 0x00003414ff037984 */ /* 0x012e640008000800 */
[----:B-1----:R-:W-:-:S05]  /*0fe0*/  LOP3.LUT R3, R3, 0x38, RZ, 0xb8, !PT ;  /* 0x0000003803037812 */ /* 0x002fca00078eb8ff */
[----:B------:R1:W-:Y:S01]  /*0ff0*/  STS [UR20+0x34], R3 ;  /* 0x00003403ff007988 */ /* 0x0003e20008000814 */
[----:B------:R-:W-:Y:S05]  /*1000*/  @P2 BRA `(.L_x_42) ;  /* 0x0000000000202947 */ /* 0x000fea0003800000 */
[----:B-1----:R-:W1:Y:S01]  /*1010*/  LDS R3, [UR20+0x8] ;  /* 0x00000814ff037984 */ /* 0x002e620008000800 */
[----:B--2---:R-:W-:-:S05]  /*1020*/  IMAD.MOV.U32 R4, RZ, RZ, 0x780 ;  /* 0x00000780ff047424 */ /* 0x004fca00078e00ff */
[----:B-1----:R-:W-:-:S05]  /*1030*/  LOP3.LUT R3, R3, 0x500, R4, 0xd8, !PT ;  /* 0x0000050003037812 */ /* 0x002fca00078ed804 */
[----:B------:R1:W-:Y:S02]  /*1040*/  STS [UR20+0x8], R3 ;  /* 0x00000803ff007988 */ /* 0x0003e40008000814 */
.L_x_41:
[----:B------:R-:W-:Y:S05]  /*1050*/  @P2 BRA `(.L_x_43) ;  /* 0x0000000000282947 */ /* 0x000fea0003800000 */
[----:B-1--4-:R-:W1:Y:S02]  /*1060*/  LDS R3, [UR20+0x8] ;  /* 0x00000814ff037984 */ /* 0x012e640008000800 */
[----:B-1----:R-:W-:-:S05]  /*1070*/  LOP3.LUT R3, R3, 0x1800, RZ, 0xb8, !PT ;  /* 0x0000180003037812 */ /* 0x002fca00078eb8ff */
[----:B------:R4:W-:Y:S02]  /*1080*/  STS [UR20+0x8], R3 ;  /* 0x00000803ff007988 */ /* 0x0009e40008000814 */
.L_x_42:
[----:B------:R-:W-:Y:S05]  /*1090*/  @P2 BREAK B5 ;  /* 0x0000000000052942 */ /* 0x000fea0003800000 */
[----:B------:R-:W-:Y:S05]  /*10a0*/  @P2 BRA `(.L_x_44) ;  /* 0x0000000000242947 */ /* 0x000fea0003800000 */
[----:B-1--4-:R-:W1:Y:S01]  /*10b0*/  LDS R3, [UR20+0x8] ;  /* 0x00000814ff037984 */ /* 0x012e620008000800 */
[----:B--2---:R-:W-:-:S05]  /*10c0*/  IMAD.MOV.U32 R4, RZ, RZ, 0x6000 ;  /* 0x00006000ff047424 */ /* 0x004fca00078e00ff */
[----:B-1----:R-:W-:-:S04]  /*10d0*/  LOP3.LUT R3, R3, 0x6000, R4, 0xd8, !PT ;  /* 0x0000600003037812 */ /* 0x002fc800078ed804 */
[----:B------:R-:W-:-:S05]  /*10e0*/  LOP3.LUT R3, R3, 0x400000, RZ, 0xb8, !PT ;  /* 0x0040000003037812 */ /* 0x000fca00078eb8ff */
[----:B------:R1:W-:Y:S02]  /*10f0*/  STS [UR20+0x8], R3 ;  /* 0x00000803ff007988 */ /* 0x0003e40008000814 */
.L_x_43:
[----:B------:R-:W-:Y:S05]  /*1100*/  BSYNC B5 ;  /* 0x0000000000057941 */ /* 0x000fea0003800000 */
.L_x_40:
[----:B-1--4-:R-:W1:Y:S02]  /*1110*/  @!P2 LDS R3, [UR20+0x8] ;  /* 0x00000814ff03a984 */ /* 0x012e640008000800 */
[----:B-1----:R-:W-:-:S05]  /*1120*/  @!P2 LOP3.LUT R3, R3, 0x8000, RZ, 0xb8, !PT ;  /* 0x000080000303a812 */ /* 0x002fca00078eb8ff */
[----:B------:R1:W-:Y:S02]  /*1130*/  @!P2 STS [UR20+0x8], R3 ;  /* 0x00000803ff00a988 */ /* 0x0003e40008000814 */
.L_x_44:
[----:B------:R-:W-:Y:S05]  /*1140*/  BSYNC B4 ;  /* 0x0000000000047941 */ /* 0x000fea0003800000 */
.L_x_39:
[----:B------:R-:W-:Y:S05]  /*1150*/  WARPSYNC.ALL ;  /* 0x0000000000007948 */ /* 0x000fea0003800000 */
[----:B------:R-:W-:Y:S01]  /*1160*/  UIADD3 UR5, UR5, 0x100, URZ ;  /* 0x0000010005057890 */ /* 0x000fe2000fffe03f */
[----:B------:R-:W-:Y:S02]  /*1170*/  ISETP.GE.AND P1, PT, R13, 0x1, PT ;  /* 0x000000010d00780c */ /* 0x000fe40003f26270 */
[----:B------:R-:W-:Y:S02]  /*1180*/  CS2R R120, SRZ ;  /* 0x0000000000787805 */ /* 0x000fe4000001ff00 */
[----:B------:R-:W-:Y:S01]  /*1190*/  CS2R R122, SRZ ;  /* 0x00000000007a7805 */ /* 0x000fe2000001ff00 */
[----:B------:R-:W-:Y:S01]  /*11a0*/  UIADD3 UR32, UP0, UR5, UR32, URZ ;  /* 0x0000002005207290 */ /* 0x000fe2000ff1e03f */
[----:B------:R-:W-:-:S02]  /*11b0*/  CS2R R124, SRZ ;  /* 0x00000000007c7805 */ /* 0x000fc4000001ff00 */
[----:B------:R-:W-:Y:S02]  /*11c0*/  CS2R R126, SRZ ;  /* 0x00000000007e7805 */ /* 0x000fe4000001ff00 */
[----:B------:R-:W-:Y:S01]  /*11d0*/  CS2R R128, SRZ ;  /* 0x0000000000807805 */ /* 0x000fe2000001ff00 */
[----:B------:R-:W-:Y:S01]  /*11e0*/  ULEA.HI.X.SX32 UR33, UR5, UR33, 0x1, UP0 ;  /* 0x0000002105217291 */ /* 0x000fe200080f0e3f */
[----:B------:R-:W-:Y:S02]  /*11f0*/  CS2R R130, SRZ ;  /* 0x0000000000827805 */ /* 0x000fe4000001ff00 */
[----:B------:R-:W-:Y:S02]  /*1200*/  CS2R R132, SRZ ;  /* 0x0000000000847805 */ /* 0x000fe4000001ff00 */
[----:B------:R-:W-:Y:S02]  /*1210*/  CS2R R134, SRZ ;  /* 0x0000000000867805 */ /* 0x000fe4000001ff00 */
[----:B------:R-:W-:-:S02]  /*1220*/  CS2R R136, SRZ ;  /* 0x0000000000887805 */ /* 0x000fc4000001ff00 */
[----:B------:R-:W-:Y:S02]  /*1230*/  CS2R R138, SRZ ;  /* 0x00000000008a7805 */ /* 0x000fe4000001ff00 */
[----:B------:R-:W-:Y:S02]  /*1240*/  CS2R R140, SRZ ;  /* 0x00000000008c7805 */ /* 0x000fe4000001ff00 */
        /* <DEDUP_REMOVED lines=39> */
[----:B------:R-:W-:Y:S01]  /*14c0*/  CS2R R28, SRZ ;  /* 0x00000000001c7805 */ /* 0x000fe2000001ff00 */
[----:B------:R-:W-:Y:S01]  /*14d0*/  IMAD.MOV.U32 R30, RZ, RZ, RZ ;  /* 0x000000ffff1e7224 */ /* 0x000fe200078e00ff */
[----:B------:R-:W-:Y:S06]  /*14e0*/  @P0 BRA `(.L_x_45) ;  /* 0x0000000000280947 */ /* 0x000fec0003800000 */
[----:B-1--4-:R-:W1:Y:S01]  /*14f0*/  S2R R3, SR_LANEID ;  /* 0x0000000000037919 */ /* 0x012e620000000000 */
[----:B------:R-:W-:Y:S05]  /*1500*/  WARPSYNC.ALL ;  /* 0x0000000000007948 */ /* 0x000fea0003800000 */
[----:B-1----:R-:W-:-:S05]  /*1510*/  IMAD.SHL.U32 R6, R3, 0x4, RZ ;  /* 0x0000000403067824 */ /* 0x002fca00078e00ff */
[----:B------:R-:W1:Y:S01]  /*1520*/  LDS R3, [R6+UR20] ;  /* 0x0000001406037984 */ /* 0x000e620008000800 */
[----:B--2---:R-:W-:-:S05]  /*1530*/  IADD3 R4, P3, R6, UR32, RZ ;  /* 0x0000002006047c10 */ /* 0x004fca000ff7e0ff */
[----:B------:R-:W-:-:S05]  /*1540*/  IMAD.X R5, RZ, RZ, UR33, P3 ;  /* 0x00000021ff057e24 */ /* 0x000fca00098e06ff */
[----:B-1----:R1:W2:Y:S01]  /*1550*/  ATOMG.E.EXCH.STRONG.GPU PT, RZ, [R4], R3 ;  /* 0x0000000304ff73a8 */ /* 0x0022a200041ee100 */
[----:B------:R-:W-:-:S04]  /*1560*/  DEPBAR {5,4,3,2,1,0} ;  /* 0x0000003f0000791a */ /* 0x000fc80000000000 */
[----:B------:R1:W-:Y:S01]  /*1570*/  UTMACCTL.IV [UR32] ;  /* 0x00000000200079b9 */ /* 0x0003e20008000000 */
[----:B------:R-:W-:Y:S01]  /*1580*/  NOP ;  /* 0x0000000000007918 */ /* 0x000fe20000000000 */
.L_x_45:
[----:B------:R-:W-:Y:S05]  /*1590*/  @P0 BRA `(.L_x_46) ;  /* 0x00000000000c0947 */ /* 0x000fea0003800000 */
[----:B------:R0:W-:Y:S01]  /*15a0*/  UTMACMDFLUSH ;  /* 0x00000000000079b7 */ /* 0x0001e20000000000 */
[----:B------:R-:W-:Y:S05]  /*15b0*/  @P0 BRA `(.L_x_46) ;  /* 0x0000000000040947 */ /* 0x000fea0003800000 */
[----:B------:R-:W-:-:S04]  /*15c0*/  DEPBAR.LE SB0, 0x0 ;  /* 0x000080000000791a */ /* 0x000fc80000000000 */
.L_x_46:
[----:B------:R-:W-:Y:S05]  /*15d0*/  WARPSYNC.ALL ;  /* 0x0000000000007948 */ /* 0x000fea0003800000 */
[----:B--2---:R-:W-:Y:S01]  /*15e0*/  BAR.SYNC.DEFER_BLOCKING 0x0 ;  /* 0x0000000000007b1d */ /* 0x004fe20000010000 */
[----:B------:R-:W-:Y:S01]  /*15f0*/  USHF.L.U32 UR15, UR34, 0x8, URZ ;  /* 0x00000008220f7899 */ /* 0x000fe2000800063f */
[----:B------:R-:W-:Y:S01]  /*1600*/  IMAD.MOV.U32 R31, RZ, RZ, RZ ;  /* 0x000000ffff1f7224 */ /* 0x000fe200078e00ff */
[----:B------:R-:W-:Y:S01]  /*1610*/  USHF.L.U32 UR19, UR23, 0x6, URZ ;  /* 0x0000000617137899 */ /* 0x000fe2000800063f */
[----:B------:R-:W-:Y:S02]  /*1620*/  CS2R R32, SRZ ;  /* 0x0000000000207805 */ /* 0x000fe4000001ff00 */
[----:B------:R-:W-:Y:S01]  /*1630*/  CS2R R34, SRZ ;  /* 0x0000000000227805 */ /* 0x000fe2000001ff00 */
[----:B------:R-:W-:Y:S01]  /*1640*/  VOTEU.ALL UP0, P2 ;  /* 0x00000000003f7886 */ /* 0x000fe20001000000 */
[----:B------:R-:W-:Y:S01]  /*1650*/  UMOV UR6, 0x1 ;  /* 0x0000000100067882 */ /* 0x000fe20000000000 */
[----:B------:R-:W-:Y:S01]  /*1660*/  VOTEU.ALL UP1, P2 ;  /* 0x00000000003f7886 */ /* 0x000fe20001020000 */
[----:B------:R-:W-:-:S02]  /*1670*/  CS2R R36, SRZ ;  /* 0x0000000000247805 */ /* 0x000fc4000001ff00 */
[----:B------:R-:W-:Y:S01]  /*1680*/  CS2R R38, SRZ ;  /* 0x0000000000267805 */ /* 0x000fe2000001ff00 */
[----:B------:R-:W-:-:S04]  /*1690*/  @!UP0 UIADD3 UR8, -UR6, 0x100000, URZ ;  /* 0x0010000006088890 */ /* 0x000fc8000fffe13f */
[----:B------:R-:W-:Y:S02]  /*16a0*/  @!UP0 USHF.L.U32 UR9, UR8, 0xb, URZ ;  /* 0x0000000b08098899 */ /* 0x000fe4000800063f */
[----:B------:R-:W-:Y:S01]  /*16b0*/  @!UP0 USHF.L.U32 UR8, UR8, 0x1, URZ ;  /* 0x0000000108088899 */ /* 0x000fe2000800063f */
[----:B------:R-:W-:Y:S01]  /*16c0*/  CS2R R40, SRZ ;  /* 0x0000000000287805 */ /* 0x000fe2000001ff00 */
[----:B------:R-:W-:-:S04]  /*16d0*/  @!UP0 UIADD3 UR6, -UR6, 0x100000, URZ ;  /* 0x0010000006068890 */ /* 0x000fc8000fffe13f */
[----:B------:R-:W-:Y:S02]  /*16e0*/  @!UP0 USHF.L.U32 UR7, UR6, 0xb, URZ ;  /* 0x0000000b06078899 */ /* 0x000fe4000800063f */
[----:B------:R-:W-:Y:S01]  /*16f0*/  @!UP0 USHF.L.U32 UR6, UR6, 0x1, URZ ;  /* 0x0000000106068899 */ /* 0x000fe2000800063f */
[----:B------:R-:W-:Y:S01]  /*1700*/  CS2R R42, SRZ ;  /* 0x00000000002a7805 */ /* 0x000fe2000001ff00 */
[----:B------:R-:W-:Y:S01]  /*1710*/  VOTEU.ALL UP0, P2 ;  /* 0x00000000003f7886 */ /* 0x000fe20001000000 */
[----:B------:R-:W-:Y:S02]  /*1720*/  CS2R R44, SRZ ;  /* 0x00000000002c7805 */ /* 0x000fe4000001ff00 */
[----:B------:R-:W-:Y:S02]  /*1730*/  CS2R R46, SRZ ;  /* 0x00000000002e7805 */ /* 0x000fe4000001ff00 */
[----:B------:R-:W-:Y:S02]  /*1740*/  CS2R R48, SRZ ;  /* 0x0000000000307805 */ /* 0x000fe4000001ff00 */
[----:B------:R-:W-:-:S02]  /*1750*/  CS2R R50, SRZ ;  /* 0x0000000000327805 */ /* 0x000fc4000001ff00 */
[----:B------:R-:W-:Y:S02]  /*1760*/  CS2R R52, SRZ ;  /* 0x0000000000347805 */ /* 0x000fe4000001ff00 */
[----:B------:R-:W-:Y:S01]  /*1770*/  CS2R R54, SRZ ;  /* 0x0000000000367805 */ /* 0x000fe2000001ff00 */
[----:B------:R-:W2:Y:S02]  /*1780*/  FENCE.VIEW.ASYNC.S ;  /* 0x00000000000073c6 */ /* 0x000ea40000000000 */
[----:B--2---:R2:W4:Y:S02]  /*1790*/  @!UP0 SYNCS.EXCH.64 URZ, [UR20+0xa000], UR8 ;  /* 0x00a00008143f85b2 */ /* 0x0045240008000100 */
[----:B----4-:R-:W-:Y:S06]  /*17a0*/  BAR.SYNC.DEFER_BLOCKING 0x0 ;  /* 0x0000000000007b1d */ /* 0x010fec0000010000 */
[----:B------:R2:W4:Y:S01]  /*17b0*/  @!UP1 SYNCS.EXCH.64 URZ, [UR20+0xa008], UR6 ;  /* 0x00a00806143f95b2 */ /* 0x0005220008000100 */
[----:B------:R-:W-:Y:S05]  /*17c0*/  @!P1 BRA `(.L_x_47) ;  /* 0x0000000800389947 */ /* 0x000fea0003800000 */
        /* <DEDUP_REMOVED lines=63> */
[----:B------:R-:W-:Y:S01]  /*1bc0*/  CS2R R54, SRZ ;  /* 0x0000000000367805 */ /* 0x000fe2000001ff00 */
[----:B------:R-:W-:Y:S01]  /*1bd0*/  UMOV UR5, URZ ;  /* 0x0000003f00057c82 */ /* 0x000fe20008000000 */
[----:B------:R-:W-:-:S05]  /*1be0*/  UMOV UR14, URZ ;  /* 0x0000003f000e7c82 */ /* 0x000fca0008000000 */
.L_x_49:
[----:B----4-:R-:W-:Y:S01]  /*1bf0*/  BAR.SYNC.DEFER_BLOCKING 0x0 ;  /* 0x0000000000007b1d */ /* 0x010fe20000010000 */
[----:B------:R-:W-:Y:S01]  /*1c00*/  ULEA UR21, UR5, UR20, 0x3 ;  /* 0x0000001405157291 */ /* 0x000fe2000f8e183f */
[----:B-1----:R-:W-:Y:S01]  /*1c10*/  @!P2 IMAD.MOV.U32 R4, RZ, RZ, 0x5000 ;  /* 0x00005000ff04a424 */ /* 0x002fe200078e00ff */
[----:B------:R-:W-:Y:S01]  /*1c20*/  ELECT P0, URZ, PT ;  /* 0x00000000003f782f */ /* 0x000fe20003800000 */
[----:B------:R-:W-:Y:S01]  /*1c30*/  IMAD.U32 R3, RZ, RZ, UR4 ;  /* 0x00000004ff037e24 */ /* 0x000fe2000f8e00ff */
[----:B------:R-:W-:Y:S02]  /*1c40*/  ULEA UR12, UR5, UR20, 0xe ;  /* 0x00000014050c7291 */ /* 0x000fe4000f8e703f */
[C---:B------:R-:W-:Y:S02]  /*1c50*/  ISETP.LT.U32.AND P0, PT, R2.reuse, 0x20, P0 ;  /* 0x000000200200780c */ /* 0x040fe40000701070 */
[----:B------:R-:W-:Y:S02]  /*1c60*/  ELECT P1, URZ, PT ;  /* 0x00000000003f782f */ /* 0x000fe40003820000 */
[----:B------:R-:W-:Y:S01]  /*1c70*/  SHF.L.U32 R3, R3, 0x1f, RZ ;  /* 0x0000001f03037819 */ /* 0x000fe200000006ff */
[----:B------:R-:W-:Y:S01]  /*1c80*/  ULEA UR16, UR5, UR20, 0xc ;  /* 0x0000001405107291 */ /* 0x000fe2000f8e603f */
[----:B------:R-:W-:Y:S01]  /*1c90*/  ISETP.LT.U32.AND P1, PT, R2, 0x20, P1 ;  /* 0x000000200200780c */ /* 0x000fe20000f21070 */
[----:B------:R-:W-:-:S02]  /*1ca0*/  UMOV UR18, UR14 ;  /* 0x0000000e00127c82 */ /* 0x000fc40008000000 */
[----:B------:R-:W-:Y:S02]  /*1cb0*/  UIADD3 UR16, UR16, 0x8000, URZ ;  /* 0x0000800010107890 */ /* 0x000fe4000fffe03f */
[----:B--2---:R-:W-:Y:S02]  /*1cc0*/  USHF.R.U32.HI UR8, URZ, 0x4, UR12 ;  /* 0x000000043f087899 */ /* 0x004fe4000801160c */
[----:B------:R-:W-:Y:S01]  /*1cd0*/  USHF.R.U32.HI UR10, URZ, 0x4, UR16 ;  /* 0x000000043f0a7899 */ /* 0x000fe20008011610 */
[----:B------:R-:W-:Y:S01]  /*1ce0*/  VOTEU.ANY UP0, P0 ;  /* 0x00000000003f7886 */ /* 0x000fe20000000100 */
[----:B------:R-:W-:Y:S01]  /*1cf0*/  VOTEU.ANY UP2, P0 ;  /* 0x00000000003f7886 */ /* 0x000fe20000040100 */
[----:B------:R-:W-:Y:S01]  /*1d00*/  USGXT.U32 UR8, UR8, 0xe ;  /* 0x0000000e0808789a */ /* 0x000fe20008000000 */
[----:B------:R1:W-:Y:S01]  /*1d10*/  @!P2 SYNCS.ARRIVE.TRANS64 RZ, [UR21+0xa000], R4 ;  /* 0x00a00004ffffa9a7 */ /* 0x0003e20008000015 */
[----:B------:R2:W-:Y:S06]  /*1d20*/  MEMBAR.ALL.CTA ;  /* 0x0000000000007992 */ /* 0x0005ec0000008000 */
[----:B--2---:R-:W2:Y:S01]  /*1d30*/  FENCE.VIEW.ASYNC.S ;  /* 0x00000000000073c6 */ /* 0x004ea20000000000 */
[----:B------:R-:W-:Y:S01]  /*1d40*/  @UP0 UIADD3 UR13, UR21, 0xa000, URZ ;  /* 0x0000a000150d0890 */ /* 0x000fe2000fffe03f */
[----:B------:R-:W-:Y:S01]  /*1d50*/  @UP0 UMOV UR6, UR28 ;  /* 0x0000001c00060c82 */ /* 0x000fe20008000000 */
[----:B------:R-:W-:Y:S01]  /*1d60*/  @UP0 UMOV UR7, UR29 ;  /* 0x0000001d00070c82 */ /* 0x000fe20008000000 */
[----:B--2---:R-:W-:Y:S01]  /*1d70*/  VOTEU.ANY UP1, P1 ;  /* 0x00000000003f7886 */ /* 0x004fe20000820100 */
[----:B------:R-:W-:Y:S01]  /*1d80*/  VOTEU.ANY UP3, P1 ;  /* 0x00000000003f7886 */ /* 0x000fe20000860100 */
[----:B------:R-:W-:Y:S01]  /*1d90*/  USGXT.U32 UR10, UR10, 0xe ;  /* 0x0000000e0a0a789a */ /* 0x000fe20008000000 */
[----:B------:R-:W-:-:S02]  /*1da0*/  UMOV UR9, 0x80000020 ;  /* 0x8000002000097882 */ /* 0x000fc40000000000 */
[----:B------:R-:W-:Y:S01]  /*1db0*/  @UP1 UIADD3 UR17, UR21, 0xa000, URZ ;  /* 0x0000a00015111890 */ /* 0x000fe2000fffe03f */
[----:B------:R-:W-:Y:S01]  /*1dc0*/  @UP1 UMOV UR24, UR30 ;  /* 0x0000001e00181c82 */ /* 0x000fe20008000000 */
[----:B------:R-:W-:Y:S01]  /*1dd0*/  @UP1 UMOV UR25, UR31 ;  /* 0x0000001f00191c82 */ /* 0x000fe20008000000 */
[----:B------:R-:W-:Y:S01]  /*1de0*/  UMOV UR11, 0x80000020 ;  /* 0x80000020000b7882 */ /* 0x000fe20000000000 */
[----:B------:R-:W-:Y:S06]  /*1df0*/  BAR.SYNC.DEFER_BLOCKING 0x0 ;  /* 0x0000000000007b1d */ /* 0x000fec0000010000 */
[----:B------:R1:W-:Y:S02]  /*1e00*/  @UP2 UTMALDG.2D [UR12], [UR6] ;  /* 0x0000000c060025b4 */ /* 0x0003e40008008000 */
[----:B------:R-:W-:Y:S06]  /*1e10*/  BAR.SYNC.DEFER_BLOCKING 0x0 ;  /* 0x0000000000007b1d */ /* 0x000fec0000010000 */
[----:B------:R1:W-:Y:S02]  /*1e20*/  @UP3 UTMALDG.2D [UR16], [UR24] ;  /* 0x00000010180035b4 */ /* 0x0003e40008008000 */
[----:B------:R-:W-:Y:S06]  /*1e30*/  BAR.SYNC.DEFER_BLOCKING 0x0 ;  /* 0x0000000000007b1d */ /* 0x000fec0000010000 */
[----:B------:R-:W2:Y:S02]  /*1e40*/  SYNCS.PHASECHK.TRANS64.TRYWAIT P0, [UR21+0xa000], R3 ;  /* 0x00a00003ff0075a7 */ /* 0x000ea40008000155 */
[----:B-12---:R-:W-:Y:S05]  /*1e50*/  @!P0 BRA `(.L_x_48) ;  /* 0x0000000800608947 */ /* 0x006fea0003800000 */
.L_x_50:
[----:B------:R-:W-:Y:S02]  /*1e60*/  WARPGROUP.DEPBAR.LE gsb0, 0x0 ;  /* 0x00008000000079c5 */ /* 0x000fe40000010000 */
[----:B------:R-:W-:Y:S01]  /*1e70*/  WARPGROUP.ARRIVE ;  /* 0x00000000000079c5 */ /* 0x000fe20000000000 */
[----:B------:R-:W-:Y:S01]  /*1e80*/  UIADD3 UR24, UP0, UR8, 0x2, URZ ;  /* 0x0000000208187890 */ /* 0x000fe2000ff1e03f */
[----:B------:R-:W1:Y:S01]  /*1e90*/  LDC R3, c[0x0][0x230] ;  /* 0x00008c00ff037b82 */ /* 0x000e620000000800 */
[----:B------:R-:W-:Y:S01]  /*1ea0*/  UMOV UR6, URZ ;  /* 0x0000003f00067c82 */ /* 0x000fe20008000000 */
[----:B------:R-:W-:Y:S01]  /*1eb0*/  UMOV UR26, 0xfffffffe ;  /* 0xfffffffe001a7882 */ /* 0x000fe20000000000 */
[----:B------:R-:W-:Y:S01]  /*1ec0*/  UIADD3.X UR25, UR6, -0x7fffffe0, URZ, UP0, !UPT ;  /* 0x8000002006197890 */ /* 0x000fe200087fe43f */
[----:B------:R-:W-:Y:S01]  /*1ed0*/  HGMMA.64x64x16.F32.BF16 R120, gdesc[UR8], R120 ;  /* 0x00e00000087879f0 */ /* 0x000fe20008701878 */
[----:B------:R-:W-:Y:S01]  /*1ee0*/  UMOV UR27, 0x7fffffdf ;  /* 0x7fffffdf001b7882 */ /* 0x000fe20000000000 */
[----:B------:R-:W-:Y:S01]  /*1ef0*/  UMOV UR6, UR10 ;  /* 0x0000000a00067c82 */ /* 0x000fe20008000000 */
[----:B------:R-:W-:Y:S01]  /*1f00*/  UMOV UR7, URZ ;  /* 0x0000003f00077c82 */ /* 0x000fe20008000000 */
[----:B------:R-:W-:-:S02]  /*1f10*/  UIADD3.64 UR8, UR24, 0xfe, URZ ;  /* 0x000000fe18087897 */ /* 0x000fc4000fffe03f */
[----:B------:R-:W-:Y:S02]  /*1f20*/  UIADD3.64 UR26, UR6, -UR26, URZ ;  /* 0x8000001a061a7297 */ /* 0x000fe4000fffe03f */
[----:B------:R-:W-:Y:S02]  /*1f30*/  UIADD3.64 UR36, UR24, 0x100, URZ ;  /* 0x0000010018247897 */ /* 0x000fe4000fffe03f */
[----:B------:R-:W-:Y:S02]  /*1f40*/  UIADD3 UR14, UR14, 0x20, URZ ;  /* 0x000000200e0e7890 */ /* 0x000fe4000fffe03f */
[----:B------:R-:W-:Y:S01]  /*1f50*/  UIADD3 UR5, UR5, 0x1, URZ ;  /* 0x0000000105057890 */ /* 0x000fe2000fffe03f */
[----:B------:R-:W-:Y:S01]  /*1f60*/  UMOV UR38, UR26 ;  /* 0x0000001a00267c82 */ /* 0x000fe20008000000 */
[----:B------:R-:W-:Y:S02]  /*1f70*/  UMOV UR39, UR27 ;  /* 0x0000001b00277c82 */ /* 0x000fe40008000000 */
[----:B------:R-:W-:Y:S01]  /*1f80*/  UISETP.NE.U32.AND UP0, UPT, UR5, 0x2, UPT ;  /* 0x000000020500788c */ /* 0x000fe2000bf05070 */
[----:B-1----:R-:W-:-:S03]  /*1f90*/  ISETP.LE.AND P0, PT, R3, UR14, PT ;  /* 0x0000000e03007c0c */ /* 0x002fc6000bf03270 */
[----:B------:R-:W-:Y:S02]  /*1fa0*/  USEL UR6, URZ, 0x1, UP0 ;  /* 0x000000013f067887 */ /* 0x000fe40008000000 */
[----:B------:R-:W-:Y:S02]  /*1fb0*/  USEL UR5, UR5, URZ, UP0 ;  /* 0x0000003f05057287 */ /* 0x000fe40008000000 */
[----:B------:R-:W-:Y:S01]  /*1fc0*/  ULOP3.LUT UR4, UR4, UR6, URZ, 0x3c, !UPT ;  /* 0x0000000604047292 */ /* 0x000fe2000f8e3c3f */
[----:B------:R-:W-:Y:S04]  /*1fd0*/  HGMMA.64x64x16.F32.BF16 R120, gdesc[UR24], R120 ;  /* 0x00e00000187879f0 */ /* 0x000fe80008701878 */
[----:B------:R-:W-:Y:S01]  /*1fe0*/  HGMMA.64x64x16.F32.BF16 R88, gdesc[UR8], R88 ;  /* 0x00e00000085879f0 */ /* 0x000fe20008701858 */
[----:B------:R-:W-:-:S03]  /*1ff0*/  UIADD3.64 UR8, UR24, 0x1fe, URZ ;  /* 0x000001fe18087897 */ /* 0x000fc6000fffe03f */
[----:B------:R-:W-:Y:S01]  /*2000*/  HGMMA.64x64x16.F32.BF16 R88, gdesc[UR36], R88 ;  /* 0x00e00000245879f0 */ /* 0x000fe20008701858 */
[----:B------:R-:W-:Y:S01]  /*2010*/  UIADD3.64 UR36, UR24, 0x200, URZ ;  /* 0x0000020018247897 */ /* 0x000fe2000fffe03f */
[----:B------:R-:W-:-:S04]  /*2020*/  UMOV UR38, UR26 ;  /* 0x0000001a00267c82 */ /* 0x000fc80008000000 */
[----:B------:R-:W-:Y:S01]  /*2030*/  HGMMA.64x64x16.F32.BF16 R56, gdesc[UR8], R56 ;  /* 0x00e00000083879f0 */ /* 0x000fe20008701838 */
[----:B------:R-:W-:Y:S01]  /*2040*/  UIADD3.64 UR8, UR24, 0x2fe, URZ ;  /* 0x000002fe18087897 */ /* 0x000fe2000fffe03f */
[----:B------:R-:W-:Y:S01]  /*2050*/  UMOV UR39, UR27 ;  /* 0x0000001b00277c82 */ /* 0x000fe20008000000 */
[----:B------:R-:W-:Y:S01]  /*2060*/  UIADD3.64 UR24, UR24, 0x300, URZ ;  /* 0x0000030018187897 */ /* 0x000fe2000fffe03f */
[----:B------:R-:W-:Y:S06]  /*2070*/  HGMMA.64x64x16.F32.BF16 R56, gdesc[UR36], R56 ;  /* 0x00e00000243879f0 */ /* 0x000fec0008701838 */
[----:B------:R-:W-:Y:S04]  /*2080*/  HGMMA.64x64x16.F32.BF16 R24, gdesc[UR8], R24 ;  /* 0x00e00000081879f0 */ /* 0x000fe80008701818 */
[----:B------:R-:W-:Y:S01]  /*2090*/  HGMMA.64x64x16.F32.BF16 R24, gdesc[UR24], R24, gsb0 ;  /* 0x00e00000181879f0 */ /* 0x000fe20008001818 */
[----:B------:R-:W-:Y:S05]  /*20a0*/  @!P0 BRA `(.L_x_49) ;  /* 0xfffffff800d08947 */ /* 0x000fea000383ffff */
.L_x_47:
[----:B------:R-:W-:Y:S02]  /*20b0*/  WARPGROUP.DEPBAR.LE gsb0, 0x0 ;  /* 0x00008000000079c5 */ /* 0x000fe40000010000 */
[----:B----4-:R-:W-:Y:S01]  /*20c0*/  BAR.SYNC.DEFER_BLOCKING 0x0 ;  /* 0x0000000000007b1d */ /* 0x010fe20000010000 */
[C---:B-1----:R-:W-:Y:S01]  /*20d0*/  IMAD.SHL.U32 R3, R0.reuse, 0x80, RZ ;  /* 0x0000008000037824 */ /* 0x042fe200078e00ff */
[----:B------:R-:W-:Y:S01]  /*20e0*/  ELECT P0, URZ, PT ;  /* 0x00000000003f782f */ /* 0x000fe20003800000 */
[----:B------:R-:W-:Y:S01]  /*20f0*/  IMAD.SHL.U32 R4, R0, 0x10, RZ ;  /* 0x0000001000047824 */ /* 0x000fe200078e00ff */
[----:B------:R-:W-:Y:S02]  /*2100*/  F2FP.BF16.F32.PACK_AB R120, R121, R120 ;  /* 0x000000787978723e */ /* 0x000fe400000010ff */
[----:B------:R-:W-:Y:S01]  /*2110*/  LOP3.LUT R3, R3, 0x780, RZ, 0xc0, !PT ;  /* 0x0000078003037812 */ /* 0x000fe200078ec0ff */
[----:B------:R-:W-:Y:S01]  /*2120*/  UMOV UR21, UR19 ;  /* 0x0000001300157c82 */ /* 0x000fe20008000000 */
[----:B------:R-:W-:Y:S01]  /*2130*/  F2FP.BF16.F32.PACK_AB R121, R123, R122 ;  /* 0x0000007a7b79723e */ /* 0x000fe200000010ff */
[----:B------:R-:W-:Y:S01]  /*2140*/  UMOV UR22, UR15 ;  /* 0x0000000f00167c82 */ /* 0x000fe20008000000 */
[----:B------:R-:W-:-:S02]  /*2150*/  LOP3.LUT R3, R3, 0x70, R4, 0xf8, !PT ;  /* 0x0000007003037812 */ /* 0x000fc400078ef804 */
[----:B------:R-:W-:Y:S02]  /*2160*/  F2FP.BF16.F32.PACK_AB R88, R89, R88 ;  /* 0x000000585958723e */ /* 0x000fe400000010ff */
[----:B------:R-:W-:Y:S01]  /*2170*/  LOP3.LUT R3, R3, 0x10, R0, 0x78, !PT ;  /* 0x0000001003037812 */ /* 0x000fe200078e7800 */
[----:B------:R-:W-:Y:S01]  /*2180*/  IMAD.SHL.U32 R0, R0, 0x40, RZ ;  /* 0x0000004000007824 */ /* 0x000fe200078e00ff */
[----:B------:R-:W-:Y:S02]  /*2190*/  ISETP.LT.U32.AND P0, PT, R2, 0x20, P0 ;  /* 0x000000200200780c */ /* 0x000fe40000701070 */
[----:B------:R-:W-:Y:S02]  /*21a0*/  F2FP.BF16.F32.PACK_AB R122, R125, R124 ;  /* 0x0000007c7d7a723e */ /* 0x000fe400000010ff */
[----:B------:R-:W-:Y:S02]  /*21b0*/  LOP3.LUT R0, R3, 0x1800, R0, 0xf8, !PT ;  /* 0x0000180003007812 */ /* 0x000fe400078ef800 */
[----:B------:R-:W-:Y:S01]  /*21c0*/  F2FP.BF16.F32.PACK_AB R123, R127, R126 ;  /* 0x0000007e7f7b723e */ /* 0x000fe200000010ff */
[----:B------:R-:W1:Y:S02]  /*21d0*/  @!P2 SYNCS.CCTL.IV [UR20+0xa000] ;  /* 0x00a00000ff00a9b1 */ /* 0x000e640008000014 */
[----:B-1----:R-:W-:Y:S01]  /*21e0*/  BAR.SYNC.DEFER_BLOCKING 0x0 ;  /* 0x0000000000007b1d */ /* 0x002fe20000010000 */
[C---:B------:R-:W-:Y:S01]  /*21f0*/  LOP3.LUT R3, R0.reuse, 0x20, RZ, 0x3c, !PT ;  /* 0x0000002000037812 */ /* 0x040fe200078e3cff */
[----:B------:R-:W-:Y:S01]  /*2200*/  VIADD R2, R0, UR20 ;  /* 0x0000001400027c36 */ /* 0x000fe20008000000 */
[----:B------:R-:W-:-:S02]  /*2210*/  F2FP.BF16.F32.PACK_AB R89, R91, R90 ;  /* 0x0000005a5b59723e */ /* 0x000fc400000010ff */
[----:B------:R-:W-:Y:S01]  /*2220*/  F2FP.BF16.F32.PACK_AB R56, R57, R56 ;  /* 0x000000383938723e */ /* 0x000fe200000010ff */
[----:B------:R-:W-:Y:S01]  /*2230*/  VIADD R3, R3, UR20 ;  /* 0x0000001403037c36 */ /* 0x000fe20008000000 */
[----:B------:R-:W-:Y:S01]  /*2240*/  F2FP.BF16.F32.PACK_AB R90, R93, R92 ;  /* 0x0000005c5d5a723e */ /* 0x000fe200000010ff */
[----:B------:R-:W-:Y:S01]  /*2250*/  VOTEU.ANY UP0, P0 ;  /* 0x00000000003f7886 */ /* 0x000fe20000000100 */
[----:B------:R-:W-:Y:S01]  /*2260*/  F2FP.BF16.F32.PACK_AB R91, R95, R94 ;  /* 0x0000005e5f5b723e */ /* 0x000fe200000010ff */
[----:B------:R-:W-:Y:S01]  /*2270*/  VOTEU.ANY UP1, P0 ;  /* 0x00000000003f7886 */ /* 0x000fe20000020100 */
[----:B------:R-:W-:Y:S02]  /*2280*/  F2FP.BF16.F32.PACK_AB R57, R59, R58 ;  /* 0x0000003a3b39723e */ /* 0x000fe400000010ff */
[----:B------:R-:W-:Y:S01]  /*2290*/  F2FP.BF16.F32.PACK_AB R24, R25, R24 ;  /* 0x000000181918723e */ /* 0x000fe200000010ff */
[----:B--2---:R-:W-:Y:S01]  /*22a0*/  @UP0 UMOV UR6, UR32 ;  /* 0x0000002000060c82 */ /* 0x004fe20008000000 */
[----:B------:R-:W-:Y:S01]  /*22b0*/  F2FP.BF16.F32.PACK_AB R128, R129, R128 ;  /* 0x000000808180723e */ /* 0x000fe200000010ff */
[----:B------:R-:W-:Y:S01]  /*22c0*/  @UP0 UMOV UR7, UR33 ;  /* 0x0000002100070c82 */ /* 0x000fe20008000000 */
[----:B------:R-:W-:-:S02]  /*22d0*/  F2FP.BF16.F32.PACK_AB R58, R61, R60 ;  /* 0x0000003c3d3a723e */ /* 0x000fc400000010ff */
[----:B------:R-:W-:Y:S02]  /*22e0*/  F2FP.BF16.F32.PACK_AB R59, R63, R62 ;  /* 0x0000003e3f3b723e */ /* 0x000fe400000010ff */
[----:B------:R-:W-:Y:S02]  /*22f0*/  F2FP.BF16.F32.PACK_AB R25, R27, R26 ;  /* 0x0000001a1b19723e */ /* 0x000fe400000010ff */
[----:B------:R-:W-:Y:S01]  /*2300*/  F2FP.BF16.F32.PACK_AB R129, R131, R130 ;  /* 0x000000828381723e */ /* 0x000fe200000010ff */
[----:B------:R-:W1:Y:S01]  /*2310*/  @!P2 SYNCS.CCTL.IV [UR20+0xa008] ;  /* 0x00a00800ff00a9b1 */ /* 0x000e620008000014 */
[----:B------:R-:W-:Y:S01]  /*2320*/  F2FP.BF16.F32.PACK_AB R96, R97, R96 ;  /* 0x000000606160723e */ /* 0x000fe200000010ff */
[----:B-1----:R-:W-:Y:S01]  /*2330*/  STSM.16.M88.4 [R2], R120 ;  /* 0x0000007802007844 */ /* 0x002fe20000000200 */
[----:B------:R-:W-:Y:S02]  /*2340*/  F2FP.BF16.F32.PACK_AB R26, R29, R28 ;  /* 0x0000001c1d1a723e */ /* 0x000fe400000010ff */
[----:B------:R-:W-:Y:S01]  /*2350*/  F2FP.BF16.F32.PACK_AB R27, R31, R30 ;  /* 0x0000001e1f1b723e */ /* 0x000fe200000010ff */
[----:B------:R-:W-:Y:S01]  /*2360*/  STSM.16.M88.4 [R2+0x2000], R88 ;  /* 0x0020005802007844 */ /* 0x000fe20000000200 */
[----:B------:R-:W-:-:S02]  /*2370*/  LOP3.LUT R4, R0, 0x40, RZ, 0x3c, !PT ;  /* 0x0000004000047812 */ /* 0x000fc400078e3cff */
[----:B------:R-:W-:Y:S01]  /*2380*/  F2FP.BF16.F32.PACK_AB R130, R133, R132 ;  /* 0x000000848582723e */ /* 0x000fe200000010ff */
[----:B------:R-:W-:Y:S01]  /*2390*/  STSM.16.M88.4 [R2+0x4000], R56 ;  /* 0x0040003802007844 */ /* 0x000fe20000000200 */
[----:B------:R-:W-:Y:S01]  /*23a0*/  F2FP.BF16.F32.PACK_AB R131, R135, R134 ;  /* 0x000000868783723e */ /* 0x000fe200000010ff */
[----:B------:R-:W-:Y:S01]  /*23b0*/  VIADD R4, R4, UR20 ;  /* 0x0000001404047c36 */ /* 0x000fe20008000000 */
[----:B------:R-:W-:Y:S01]  /*23c0*/  F2FP.BF16.F32.PACK_AB R97, R99, R98 ;  /* 0x000000626361723e */ /* 0x000fe200000010ff */
[----:B------:R-:W-:Y:S01]  /*23d0*/  STSM.16.M88.4 [R2+0x6000], R24 ;  /* 0x0060001802007844 */ /* 0x000fe20000000200 */
[----:B------:R-:W-:Y:S02]  /*23e0*/  F2FP.BF16.F32.PACK_AB R64, R65, R64 ;  /* 0x000000404140723e */ /* 0x000fe400000010ff */
[----:B------:R-:W-:Y:S01]  /*23f0*/  F2FP.BF16.F32.PACK_AB R98, R101, R100 ;  /* 0x000000646562723e */ /* 0x000fe200000010ff */
[----:B------:R-:W-:Y:S01]  /*2400*/  STSM.16.M88.4 [R3], R128 ;  /* 0x0000008003007844 */ /* 0x000fe20000000200 */
[----:B------:R-:W-:-:S02]  /*2410*/  F2FP.BF16.F32.PACK_AB R99, R103, R102 ;  /* 0x000000666763723e */ /* 0x000fc400000010ff */
[----:B------:R-:W-:Y:S02]  /*2420*/  F2FP.BF16.F32.PACK_AB R65, R67, R66 ;  /* 0x000000424341723e */ /* 0x000fe400000010ff */
[----:B------:R-:W-:Y:S01]  /*2430*/  F2FP.BF16.F32.PACK_AB R32, R33, R32 ;  /* 0x000000202120723e */ /* 0x000fe200000010ff */
[----:B------:R-:W-:Y:S01]  /*2440*/  STSM.16.M88.4 [R3+0x2000], R96 ;  /* 0x0020006003007844 */ /* 0x000fe20000000200 */
[----:B------:R-:W-:Y:S02]  /*2450*/  F2FP.BF16.F32.PACK_AB R136, R137, R136 ;  /* 0x000000888988723e */ /* 0x000fe400000010ff */
[----:B------:R-:W-:Y:S02]  /*2460*/  F2FP.BF16.F32.PACK_AB R66, R69, R68 ;  /* 0x000000444542723e */ /* 0x000fe400000010ff */
[----:B------:R-:W-:Y:S02]  /*2470*/  F2FP.BF16.F32.PACK_AB R67, R71, R70 ;  /* 0x000000464743723e */ /* 0x000fe400000010ff */
[----:B------:R-:W-:-:S02]  /*2480*/  F2FP.BF16.F32.PACK_AB R33, R35, R34 ;  /* 0x000000222321723e */ /* 0x000fc400000010ff */
[----:B------:R-:W-:Y:S01]  /*2490*/  F2FP.BF16.F32.PACK_AB R137, R139, R138 ;  /* 0x0000008a8b89723e */ /* 0x000fe200000010ff */
[----:B------:R-:W-:Y:S01]  /*24a0*/  STSM.16.M88.4 [R3+0x4000], R64 ;  /* 0x0040004003007844 */ /* 0x000fe20000000200 */
[----:B------:R-:W-:Y:S02]  /*24b0*/  F2FP.BF16.F32.PACK_AB R104, R105, R104 ;  /* 0x000000686968723e */ /* 0x000fe400000010ff */
[----:B------:R-:W-:Y:S02]  /*24c0*/  F2FP.BF16.F32.PACK_AB R34, R37, R36 ;  /* 0x000000242522723e */ /* 0x000fe400000010ff */
[----:B------:R-:W-:Y:S02]  /*24d0*/  F2FP.BF16.F32.PACK_AB R35, R39, R38 ;  /* 0x000000262723723e */ /* 0x000fe400000010ff */
[----:B------:R-:W-:Y:S02]  /*24e0*/  LOP3.LUT R0, R0, 0x60, RZ, 0x3c, !PT ;  /* 0x0000006000007812 */ /* 0x000fe400078e3cff */
[----:B------:R-:W-:Y:S01]  /*24f0*/  F2FP.BF16.F32.PACK_AB R138, R141, R140 ;  /* 0x0000008c8d8a723e */ /* 0x000fe200000010ff */
[----:B------:R-:W-:Y:S01]  /*2500*/  STSM.16.M88.4 [R3+0x6000], R32 ;  /* 0x0060002003007844 */ /* 0x000fe20000000200 */
[----:B------:R-:W-:Y:S01]  /*2510*/  F2FP.BF16.F32.PACK_AB R139, R143, R142 ;  /* 0x0000008e8f8b723e */ /* 0x000fe200000010ff */
[----:B------:R-:W-:Y:S01]  /*2520*/  VIADD R0, R0, UR20 ;  /* 0x0000001400007c36 */ /* 0x000fe20008000000 */
[----:B------:R-:W-:-:S02]  /*2530*/  F2FP.BF16.F32.PACK_AB R105, R107, R106 ;  /* 0x0000006a6b69723e */ /* 0x000fc400000010ff */
[----:B------:R-:W-:Y:S01]  /*2540*/  F2FP.BF16.F32.PACK_AB R72, R73, R72 ;  /* 0x000000484948723e */ /* 0x000fe200000010ff */
[----:B------:R-:W-:Y:S01]  /*2550*/  STSM.16.M88.4 [R4], R136 ;  /* 0x0000008804007844 */ /* 0x000fe20000000200 */
[----:B------:R-:W-:Y:S02]  /*2560*/  F2FP.BF16.F32.PACK_AB R106, R109, R108 ;  /* 0x0000006c6d6a723e */ /* 0x000fe400000010ff */
[----:B------:R-:W-:Y:S02]  /*2570*/  F2FP.BF16.F32.PACK_AB R107, R111, R110 ;  /* 0x0000006e6f6b723e */ /* 0x000fe400000010ff */
[----:B------:R-:W-:Y:S02]  /*2580*/  F2FP.BF16.F32.PACK_AB R73, R75, R74 ;  /* 0x0000004a4b49723e */ /* 0x000fe400000010ff */
[----:B------:R-:W-:Y:S01]  /*2590*/  F2FP.BF16.F32.PACK_AB R40, R41, R40 ;  /* 0x000000282928723e */ /* 0x000fe200000010ff */
[----:B------:R-:W-:Y:S01]  /*25a0*/  STSM.16.M88.4 [R4+0x2000], R104 ;  /* 0x0020006804007844 */ /* 0x000fe20000000200 */
[----:B------:R-:W-:-:S02]  /*25b0*/  F2FP.BF16.F32.PACK_AB R144, R145, R144 ;  /* 0x000000909190723e */ /* 0x000fc400000010ff */
[----:B------:R-:W-:Y:S02]  /*25c0*/  F2FP.BF16.F32.PACK_AB R74, R77, R76 ;  /* 0x0000004c4d4a723e */ /* 0x000fe400000010ff */
[----:B------:R-:W-:Y:S02]  /*25d0*/  F2FP.BF16.F32.PACK_AB R75, R79, R78 ;  /* 0x0000004e4f4b723e */ /* 0x000fe400000010ff */
[----:B------:R-:W-:Y:S02]  /*25e0*/  F2FP.BF16.F32.PACK_AB R41, R43, R42 ;  /* 0x0000002a2b29723e */ /* 0x000fe400000010ff */
[----:B------:R-:W-:Y:S01]  /*25f0*/  F2FP.BF16.F32.PACK_AB R145, R147, R146 ;  /* 0x000000929391723e */ /* 0x000fe200000010ff */
[----:B------:R-:W-:Y:S01]  /*2600*/  STSM.16.M88.4 [R4+0x4000], R72 ;  /* 0x0040004804007844 */ /* 0x000fe20000000200 */
[----:B------:R-:W-:Y:S02]  /*2610*/  F2FP.BF16.F32.PACK_AB R112, R113, R112 ;  /* 0x000000707170723e */ /* 0x000fe400000010ff */
[----:B------:R-:W-:-:S02]  /*2620*/  F2FP.BF16.F32.PACK_AB R42, R45, R44 ;  /* 0x0000002c2d2a723e */ /* 0x000fc400000010ff */
[----:B------:R-:W-:Y:S02]  /*2630*/  F2FP.BF16.F32.PACK_AB R43, R47, R46 ;  /* 0x0000002e2f2b723e */ /* 0x000fe400000010ff */
[----:B------:R-:W-:Y:S02]  /*2640*/  F2FP.BF16.F32.PACK_AB R146, R149, R148 ;  /* 0x000000949592723e */ /* 0x000fe400000010ff */
[----:B------:R-:W-:Y:S01]  /*2650*/  F2FP.BF16.F32.PACK_AB R147, R151, R150 ;  /* 0x000000969793723e */ /* 0x000fe200000010ff */
[----:B------:R-:W-:Y:S01]  /*2660*/  STSM.16.M88.4 [R4+0x6000], R40 ;  /* 0x0060002804007844 */ /* 0x000fe20000000200 */
[----:B------:R-:W-:Y:S02]  /*2670*/  F2FP.BF16.F32.PACK_AB R113, R115, R114 ;  /* 0x000000727371723e */ /* 0x000fe400000010ff */
[----:B------:R-:W-:Y:S01]  /*2680*/  F2FP.BF16.F32.PACK_AB R80, R81, R80 ;  /* 0x000000505150723e */ /* 0x000fe200000010ff */
[----:B------:R-:W-:Y:S01]  /*2690*/  STSM.16.M88.4 [R0], R144 ;  /* 0x0000009000007844 */ /* 0x000fe20000000200 */
[----:B------:R-:W-:-:S02]  /*26a0*/  F2FP.BF16.F32.PACK_AB R114, R117, R116 ;  /* 0x000000747572723e */ /* 0x000fc400000010ff */
[----:B------:R-:W-:Y:S02]  /*26b0*/  F2FP.BF16.F32.PACK_AB R115, R119, R118 ;  /* 0x000000767773723e */ /* 0x000fe400000010ff */
[----:B------:R-:W-:Y:S02]  /*26c0*/  F2FP.BF16.F32.PACK_AB R81, R83, R82 ;  /* 0x000000525351723e */ /* 0x000fe400000010ff */
[----:B------:R-:W-:Y:S01]  /*26d0*/  F2FP.BF16.F32.PACK_AB R48, R49, R48 ;  /* 0x000000303130723e */ /* 0x000fe200000010ff */
[----:B------:R-:W-:Y:S01]  /*26e0*/  STSM.16.M88.4 [R0+0x2000], R112 ;  /* 0x0020007000007844 */ /* 0x000fe20000000200 */
[----:B------:R-:W-:Y:S02]  /*26f0*/  F2FP.BF16.F32.PACK_AB R82, R85, R84 ;  /* 0x000000545552723e */ /* 0x000fe400000010ff */
[----:B------:R-:W-:Y:S02]  /*2700*/  F2FP.BF16.F32.PACK_AB R83, R87, R86 ;  /* 0x000000565753723e */ /* 0x000fe400000010ff */
[----:B------:R-:W-:-:S02]  /*2710*/  F2FP.BF16.F32.PACK_AB R49, R51, R50 ;  /* 0x000000323331723e */ /* 0x000fc400000010ff */
[----:B------:R-:W-:Y:S01]  /*2720*/  F2FP.BF16.F32.PACK_AB R50, R53, R52 ;  /* 0x000000343532723e */ /* 0x000fe200000010ff */
[----:B------:R-:W-:Y:S01]  /*2730*/  STSM.16.M88.4 [R0+0x4000], R80 ;  /* 0x0040005000007844 */ /* 0x000fe20000000200 */
[----:B------:R-:W-:-:S05]  /*2740*/  F2FP.BF16.F32.PACK_AB R51, R55, R54 ;  /* 0x000000363733723e */ /* 0x000fca00000010ff */
[----:B------:R-:W-:Y:S01]  /*2750*/  STSM.16.M88.4 [R0+0x6000], R48 ;  /* 0x0060003000007844 */ /* 0x000fe20000000200 */
[----:B------:R1:W-:Y:S06]  /*2760*/  MEMBAR.ALL.CTA ;  /* 0x0000000000007992 */ /* 0x0003ec0000008000 */
[----:B-1----:R-:W1:Y:S02]  /*2770*/  FENCE.VIEW.ASYNC.S ;  /* 0x00000000000073c6 */ /* 0x002e640000000000 */
[----:B-1----:R-:W-:Y:S06]  /*2780*/  BAR.SYNC.DEFER_BLOCKING 0x0 ;  /* 0x0000000000007b1d */ /* 0x002fec0000010000 */
[----:B------:R1:W-:Y:S01]  /*2790*/  @UP1 UTMASTG.2D [UR20], [UR6] ;  /* 0x00000014060013b5 */ /* 0x0003e20008008000 */
[----:B------:R0:W-:Y:S01]  /*27a0*/  UTMACMDFLUSH ;  /* 0x00000000000079b7 */ /* 0x0001e20000000000 */
[----:B------:R-:W-:-:S04]  /*27b0*/  DEPBAR.LE SB0, 0x0 ;  /* 0x000080000000791a */ /* 0x000fc80000000000 */
[----:B------:R-:W-:Y:S06]  /*27c0*/  BAR.SYNC.DEFER_BLOCKING 0x0 ;  /* 0x0000000000007b1d */ /* 0x000fec0000010000 */
[----:B-1----:R-:W-:Y:S05]  /*27d0*/  EXIT ;  /* 0x000000000000794d */ /* 0x002fea0003800000 */
.L_x_48:
[----:B------:R-:W1:Y:S02]  /*27e0*/  SYNCS.PHASECHK.TRANS64.TRYWAIT P0, [UR21+0xa000], R3 ;  /* 0x00a00003ff0075a7 */ /* 0x000e640008000155 */
[----:B-1----:R-:W-:Y:S05]  /*27f0*/  @!P0 BRA `(.L_x_48) ;  /* 0xfffffffc00f88947 */ /* 0x002fea000383ffff */
[----:B------:R-:W-:Y:S05]  /*2800*/  BRA `(.L_x_50) ;  /* 0xfffffff400947947 */ /* 0x000fea000383ffff */
.L_x_51:
[----:B------:R-:W-:-:S00]  /*2810*/  BRA `(.L_x_51) ;  /* 0xfffffffc00fc7947 */ /* 0x000fc0000383ffff */
[----:B------:R-:W-:-:S00]  /*2820*/  NOP ;  /* 0x0000000000007918 */ /* 0x000fc00000000000 */
        /* <DEDUP_REMOVED lines=13> */
.L_x_52:


//--------------------- .nv.shared.gluon_wgmma    --------------------------
	.section	.nv.shared.gluon_wgmma,"aw",@nobits
	.sectionflags	@""
	.align	16
	.zero		1024


//--------------------- .nv.shared.reserved.0     --------------------------
	.section	.nv.shared.reserved.0,"aw",@nobits
	.weak		__nv_reservedSMEM_offset_0_alias
	.size		__nv_reservedSMEM_offset_0_alias, 0, 0
	.other		__nv_reservedSMEM_offset_0_alias,@"STO_CUDA_RESERVED_SHARED STV_DEFAULT"
__nv_reservedSMEM_offset_0_alias:
	.zero		0


//--------------------- .nv.constant0.gluon_wgmma --------------------------
	.section	.nv.constant0.gluon_wgmma,"a",@progbits
	.sectionflags	@""
	.align	4
.nv.constant0.gluon_wgmma:
	.zero		608


//--------------------- SYMBOLS --------------------------

	.type		.nv.reservedSmem.offset0,@object
	.size		.nv.reservedSmem.offset0,0x4
